//
// Generated by NVIDIA NVVM Compiler
//
// Compiler Build ID: CL-36424714
// Cuda compilation tools, release 13.0, V13.0.88
// Based on NVVM 20.0.0
//

.version 9.0
.target sm_100
.address_size 64

	// .globl	curves_adjust

.visible .entry curves_adjust(
	.param .u64 .ptr .align 1 curves_adjust_param_0,
	.param .u64 .ptr .align 1 curves_adjust_param_1,
	.param .u32 curves_adjust_param_2,
	.param .u32 curves_adjust_param_3,
	.param .f32 curves_adjust_param_4,
	.param .f32 curves_adjust_param_5,
	.param .f32 curves_adjust_param_6,
	.param .f32 curves_adjust_param_7
)
{
	.reg .pred 	%p<50>;
	.reg .b16 	%rs<10>;
	.reg .b32 	%r<61>;
	.reg .b32 	%f<229>;
	.reg .b64 	%rd<9>;

	ld.param.u64 	%rd1, [curves_adjust_param_0];
	ld.param.u64 	%rd2, [curves_adjust_param_1];
	ld.param.u32 	%r4, [curves_adjust_param_2];
	ld.param.u32 	%r5, [curves_adjust_param_3];
	ld.param.f32 	%f21, [curves_adjust_param_4];
	ld.param.f32 	%f22, [curves_adjust_param_5];
	ld.param.f32 	%f23, [curves_adjust_param_6];
	ld.param.f32 	%f24, [curves_adjust_param_7];
	mov.u32 	%r7, %ctaid.x;
	mov.u32 	%r8, %ntid.x;
	mov.u32 	%r9, %tid.x;
	mad.lo.s32 	%r1, %r7, %r8, %r9;
	mov.u32 	%r10, %ctaid.y;
	mov.u32 	%r11, %ntid.y;
	mov.u32 	%r12, %tid.y;
	mad.lo.s32 	%r13, %r10, %r11, %r12;
	setp.ge.s32 	%p1, %r1, %r4;
	setp.ge.s32 	%p2, %r13, %r5;
	or.pred  	%p3, %p1, %p2;
	@%p3 bra 	$L__BB0_17;
	cvta.to.global.u64 	%rd3, %rd1;
	mad.lo.s32 	%r14, %r4, %r13, %r1;
	shl.b32 	%r3, %r14, 2;
	cvt.s64.s32 	%rd4, %r3;
	add.s64 	%rd5, %rd3, %rd4;
	ld.global.nc.u8 	%rs2, [%rd5];
	cvt.u16.u8 	%rs3, %rs2;
	cvt.rn.f32.u16 	%f26, %rs3;
	div.rn.f32 	%f27, %f26, 0f437F0000;
	ld.global.nc.u8 	%rs4, [%rd5+1];
	cvt.u16.u8 	%rs5, %rs4;
	cvt.rn.f32.u16 	%f28, %rs5;
	div.rn.f32 	%f29, %f28, 0f437F0000;
	ld.global.nc.u8 	%rs6, [%rd5+2];
	cvt.u16.u8 	%rs7, %rs6;
	cvt.rn.f32.u16 	%f30, %rs7;
	div.rn.f32 	%f31, %f30, 0f437F0000;
	ld.global.nc.u8 	%rs8, [%rd5+3];
	cvt.u16.u8 	%rs1, %rs8;
	mul.f32 	%f32, %f21, %f27;
	max.f32 	%f33, %f32, 0f00000000;
	min.f32 	%f1, %f33, 0f3F800000;
	mul.f32 	%f34, %f22, %f29;
	max.f32 	%f35, %f34, 0f00000000;
	min.f32 	%f2, %f35, 0f3F800000;
	mul.f32 	%f36, %f23, %f31;
	max.f32 	%f37, %f36, 0f00000000;
	min.f32 	%f3, %f37, 0f3F800000;
	setp.gt.f32 	%p4, %f24, 0f00000000;
	rcp.rn.f32 	%f38, %f24;
	selp.f32 	%f4, %f38, 0f3F800000, %p4;
	mul.f32 	%f39, %f4, 0f3F000000;
	cvt.rzi.f32.f32 	%f40, %f39;
	add.f32 	%f41, %f40, %f40;
	sub.f32 	%f42, %f4, %f41;
	abs.f32 	%f5, %f42;
	abs.f32 	%f6, %f1;
	setp.eq.f32 	%p5, %f1, 0f3F800000;
	setp.eq.f32 	%p6, %f4, 0f00000000;
	or.pred  	%p7, %p6, %p5;
	mov.f32 	%f226, 0f3F800000;
	@%p7 bra 	$L__BB0_6;
	setp.num.f32 	%p8, %f6, %f6;
	abs.f32 	%f43, %f4;
	setp.num.f32 	%p9, %f43, %f43;
	and.pred  	%p10, %p8, %p9;
	@%p10 bra 	$L__BB0_4;
	add.rn.f32 	%f226, %f1, %f4;
	bra.uni 	$L__BB0_6;
$L__BB0_4:
	setp.lt.f32 	%p11, %f6, 0f00800000;
	mul.f32 	%f45, %f6, 0f4B800000;
	selp.f32 	%f46, %f45, %f6, %p11;
	mov.b32 	%r15, %f46;
	add.s32 	%r16, %r15, -1060439283;
	and.b32  	%r17, %r16, -8388608;
	sub.s32 	%r18, %r15, %r17;
	mov.b32 	%f47, %r18;
	cvt.rn.f32.s32 	%f48, %r17;
	selp.f32 	%f49, 0fC1C00000, 0f00000000, %p11;
	fma.rn.f32 	%f50, %f48, 0f34000000, %f49;
	add.f32 	%f51, %f47, 0fBF800000;
	add.f32 	%f52, %f47, 0f3F800000;
	rcp.approx.ftz.f32 	%f53, %f52;
	add.f32 	%f54, %f51, %f51;
	mul.f32 	%f55, %f54, %f53;
	mul.f32 	%f56, %f55, %f55;
	neg.f32 	%f57, %f55;
	sub.f32 	%f58, %f51, %f55;
	add.f32 	%f59, %f58, %f58;
	fma.rn.f32 	%f60, %f57, %f51, %f59;
	mul.rn.f32 	%f61, %f53, %f60;
	fma.rn.f32 	%f62, %f56, 0f3A2C32E4, 0f3B52E7DB;
	fma.rn.f32 	%f63, %f62, %f56, 0f3C93BB73;
	fma.rn.f32 	%f64, %f63, %f56, 0f3DF6384F;
	mul.rn.f32 	%f65, %f64, %f56;
	fma.rn.f32 	%f66, %f55, 0f3FB8AA3B, %f50;
	mul.f32 	%f67, %f65, 0f40400000;
	sub.f32 	%f68, %f50, %f66;
	fma.rn.f32 	%f69, %f55, 0f3FB8AA3B, %f68;
	fma.rn.f32 	%f70, %f61, 0f3FB8AA3B, %f69;
	fma.rn.f32 	%f71, %f55, 0f32A55E34, %f70;
	fma.rn.f32 	%f72, %f67, %f61, %f71;
	fma.rn.f32 	%f73, %f65, %f55, %f72;
	add.rn.f32 	%f74, %f66, %f73;
	mul.rn.f32 	%f75, %f74, %f4;
	cvt.rni.f32.f32 	%f76, %f75;
	sub.f32 	%f77, %f75, %f76;
	neg.f32 	%f78, %f75;
	fma.rn.f32 	%f79, %f74, %f4, %f78;
	neg.f32 	%f80, %f66;
	add.rn.f32 	%f81, %f74, %f80;
	neg.f32 	%f82, %f81;
	add.rn.f32 	%f83, %f73, %f82;
	fma.rn.f32 	%f84, %f83, %f4, %f79;
	add.f32 	%f85, %f77, %f84;
	setp.gt.f32 	%p12, %f76, 0f00000000;
	selp.b32 	%r19, 0, -2097152000, %p12;
	setp.neu.f32 	%p13, %f1, 0f00000000;
	setp.neu.f32 	%p14, %f6, 0f7F800000;
	setp.lt.f32 	%p15, %f75, 0f00000000;
	selp.f32 	%f86, 0f00000000, 0f7F800000, %p15;
	abs.f32 	%f87, %f75;
	setp.gt.f32 	%p16, %f87, 0f43180000;
	cvt.rzi.s32.f32 	%r20, %f76;
	shl.b32 	%r21, %r20, 23;
	sub.s32 	%r22, %r21, %r19;
	mov.b32 	%f88, %r22;
	add.s32 	%r23, %r19, 2130706432;
	mov.b32 	%f89, %r23;
	fma.rn.f32 	%f90, %f85, 0f391FCB8E, 0f3AAF85ED;
	fma.rn.f32 	%f91, %f90, %f85, 0f3C1D9856;
	fma.rn.f32 	%f92, %f91, %f85, 0f3D6357BB;
	fma.rn.f32 	%f93, %f92, %f85, 0f3E75FDEC;
	fma.rn.f32 	%f94, %f93, %f85, 0f3F317218;
	fma.rn.f32 	%f95, %f94, %f85, 0f3F800000;
	mul.f32 	%f96, %f95, %f89;
	mul.f32 	%f97, %f96, %f88;
	selp.f32 	%f226, %f86, %f97, %p16;
	and.pred  	%p17, %p13, %p14;
	@%p17 bra 	$L__BB0_6;
	setp.neu.f32 	%p18, %f5, 0f3F800000;
	add.f32 	%f98, %f1, %f1;
	mov.b32 	%r24, %f98;
	setp.lt.f32 	%p19, %f4, 0f00000000;
	xor.b32  	%r25, %r24, 2139095040;
	selp.b32 	%r26, %r25, %r24, %p19;
	and.b32  	%r27, %r26, 2147483647;
	selp.b32 	%r28, %r27, %r26, %p18;
	mov.b32 	%f226, %r28;
$L__BB0_6:
	setp.eq.f32 	%p20, %f4, 0f00000000;
	abs.f32 	%f11, %f2;
	setp.eq.f32 	%p21, %f2, 0f3F800000;
	or.pred  	%p22, %p20, %p21;
	mov.f32 	%f227, 0f3F800000;
	@%p22 bra 	$L__BB0_11;
	setp.num.f32 	%p23, %f11, %f11;
	abs.f32 	%f100, %f4;
	setp.num.f32 	%p24, %f100, %f100;
	and.pred  	%p25, %p23, %p24;
	@%p25 bra 	$L__BB0_9;
	add.rn.f32 	%f227, %f2, %f4;
	bra.uni 	$L__BB0_11;
$L__BB0_9:
	setp.lt.f32 	%p26, %f11, 0f00800000;
	mul.f32 	%f102, %f11, 0f4B800000;
	selp.f32 	%f103, %f102, %f11, %p26;
	mov.b32 	%r29, %f103;
	add.s32 	%r30, %r29, -1060439283;
	and.b32  	%r31, %r30, -8388608;
	sub.s32 	%r32, %r29, %r31;
	mov.b32 	%f104, %r32;
	cvt.rn.f32.s32 	%f105, %r31;
	selp.f32 	%f106, 0fC1C00000, 0f00000000, %p26;
	fma.rn.f32 	%f107, %f105, 0f34000000, %f106;
	add.f32 	%f108, %f104, 0fBF800000;
	add.f32 	%f109, %f104, 0f3F800000;
	rcp.approx.ftz.f32 	%f110, %f109;
	add.f32 	%f111, %f108, %f108;
	mul.f32 	%f112, %f111, %f110;
	mul.f32 	%f113, %f112, %f112;
	neg.f32 	%f114, %f112;
	sub.f32 	%f115, %f108, %f112;
	add.f32 	%f116, %f115, %f115;
	fma.rn.f32 	%f117, %f114, %f108, %f116;
	mul.rn.f32 	%f118, %f110, %f117;
	fma.rn.f32 	%f119, %f113, 0f3A2C32E4, 0f3B52E7DB;
	fma.rn.f32 	%f120, %f119, %f113, 0f3C93BB73;
	fma.rn.f32 	%f121, %f120, %f113, 0f3DF6384F;
	mul.rn.f32 	%f122, %f121, %f113;
	fma.rn.f32 	%f123, %f112, 0f3FB8AA3B, %f107;
	mul.f32 	%f124, %f122, 0f40400000;
	sub.f32 	%f125, %f107, %f123;
	fma.rn.f32 	%f126, %f112, 0f3FB8AA3B, %f125;
	fma.rn.f32 	%f127, %f118, 0f3FB8AA3B, %f126;
	fma.rn.f32 	%f128, %f112, 0f32A55E34, %f127;
	fma.rn.f32 	%f129, %f124, %f118, %f128;
	fma.rn.f32 	%f130, %f122, %f112, %f129;
	add.rn.f32 	%f131, %f123, %f130;
	mul.rn.f32 	%f132, %f131, %f4;
	cvt.rni.f32.f32 	%f133, %f132;
	sub.f32 	%f134, %f132, %f133;
	neg.f32 	%f135, %f132;
	fma.rn.f32 	%f136, %f131, %f4, %f135;
	neg.f32 	%f137, %f123;
	add.rn.f32 	%f138, %f131, %f137;
	neg.f32 	%f139, %f138;
	add.rn.f32 	%f140, %f130, %f139;
	fma.rn.f32 	%f141, %f140, %f4, %f136;
	add.f32 	%f142, %f134, %f141;
	setp.gt.f32 	%p27, %f133, 0f00000000;
	selp.b32 	%r33, 0, -2097152000, %p27;
	setp.neu.f32 	%p28, %f2, 0f00000000;
	setp.neu.f32 	%p29, %f11, 0f7F800000;
	setp.lt.f32 	%p30, %f132, 0f00000000;
	selp.f32 	%f143, 0f00000000, 0f7F800000, %p30;
	abs.f32 	%f144, %f132;
	setp.gt.f32 	%p31, %f144, 0f43180000;
	cvt.rzi.s32.f32 	%r34, %f133;
	shl.b32 	%r35, %r34, 23;
	sub.s32 	%r36, %r35, %r33;
	mov.b32 	%f145, %r36;
	add.s32 	%r37, %r33, 2130706432;
	mov.b32 	%f146, %r37;
	fma.rn.f32 	%f147, %f142, 0f391FCB8E, 0f3AAF85ED;
	fma.rn.f32 	%f148, %f147, %f142, 0f3C1D9856;
	fma.rn.f32 	%f149, %f148, %f142, 0f3D6357BB;
	fma.rn.f32 	%f150, %f149, %f142, 0f3E75FDEC;
	fma.rn.f32 	%f151, %f150, %f142, 0f3F317218;
	fma.rn.f32 	%f152, %f151, %f142, 0f3F800000;
	mul.f32 	%f153, %f152, %f146;
	mul.f32 	%f154, %f153, %f145;
	selp.f32 	%f227, %f143, %f154, %p31;
	and.pred  	%p32, %p28, %p29;
	@%p32 bra 	$L__BB0_11;
	setp.neu.f32 	%p33, %f5, 0f3F800000;
	add.f32 	%f155, %f2, %f2;
	mov.b32 	%r38, %f155;
	setp.lt.f32 	%p34, %f4, 0f00000000;
	xor.b32  	%r39, %r38, 2139095040;
	selp.b32 	%r40, %r39, %r38, %p34;
	and.b32  	%r41, %r40, 2147483647;
	selp.b32 	%r42, %r41, %r40, %p33;
	mov.b32 	%f227, %r42;
$L__BB0_11:
	setp.eq.f32 	%p35, %f4, 0f00000000;
	abs.f32 	%f16, %f3;
	setp.eq.f32 	%p36, %f3, 0f3F800000;
	or.pred  	%p37, %p35, %p36;
	mov.f32 	%f228, 0f3F800000;
	@%p37 bra 	$L__BB0_16;
	setp.num.f32 	%p38, %f16, %f16;
	abs.f32 	%f157, %f4;
	setp.num.f32 	%p39, %f157, %f157;
	and.pred  	%p40, %p38, %p39;
	@%p40 bra 	$L__BB0_14;
	add.rn.f32 	%f228, %f3, %f4;
	bra.uni 	$L__BB0_16;
$L__BB0_14:
	setp.lt.f32 	%p41, %f16, 0f00800000;
	mul.f32 	%f159, %f16, 0f4B800000;
	selp.f32 	%f160, %f159, %f16, %p41;
	mov.b32 	%r43, %f160;
	add.s32 	%r44, %r43, -1060439283;
	and.b32  	%r45, %r44, -8388608;
	sub.s32 	%r46, %r43, %r45;
	mov.b32 	%f161, %r46;
	cvt.rn.f32.s32 	%f162, %r45;
	selp.f32 	%f163, 0fC1C00000, 0f00000000, %p41;
	fma.rn.f32 	%f164, %f162, 0f34000000, %f163;
	add.f32 	%f165, %f161, 0fBF800000;
	add.f32 	%f166, %f161, 0f3F800000;
	rcp.approx.ftz.f32 	%f167, %f166;
	add.f32 	%f168, %f165, %f165;
	mul.f32 	%f169, %f168, %f167;
	mul.f32 	%f170, %f169, %f169;
	neg.f32 	%f171, %f169;
	sub.f32 	%f172, %f165, %f169;
	add.f32 	%f173, %f172, %f172;
	fma.rn.f32 	%f174, %f171, %f165, %f173;
	mul.rn.f32 	%f175, %f167, %f174;
	fma.rn.f32 	%f176, %f170, 0f3A2C32E4, 0f3B52E7DB;
	fma.rn.f32 	%f177, %f176, %f170, 0f3C93BB73;
	fma.rn.f32 	%f178, %f177, %f170, 0f3DF6384F;
	mul.rn.f32 	%f179, %f178, %f170;
	fma.rn.f32 	%f180, %f169, 0f3FB8AA3B, %f164;
	mul.f32 	%f181, %f179, 0f40400000;
	sub.f32 	%f182, %f164, %f180;
	fma.rn.f32 	%f183, %f169, 0f3FB8AA3B, %f182;
	fma.rn.f32 	%f184, %f175, 0f3FB8AA3B, %f183;
	fma.rn.f32 	%f185, %f169, 0f32A55E34, %f184;
	fma.rn.f32 	%f186, %f181, %f175, %f185;
	fma.rn.f32 	%f187, %f179, %f169, %f186;
	add.rn.f32 	%f188, %f180, %f187;
	mul.rn.f32 	%f189, %f188, %f4;
	cvt.rni.f32.f32 	%f190, %f189;
	sub.f32 	%f191, %f189, %f190;
	neg.f32 	%f192, %f189;
	fma.rn.f32 	%f193, %f188, %f4, %f192;
	neg.f32 	%f194, %f180;
	add.rn.f32 	%f195, %f188, %f194;
	neg.f32 	%f196, %f195;
	add.rn.f32 	%f197, %f187, %f196;
	fma.rn.f32 	%f198, %f197, %f4, %f193;
	add.f32 	%f199, %f191, %f198;
	setp.gt.f32 	%p42, %f190, 0f00000000;
	selp.b32 	%r47, 0, -2097152000, %p42;
	setp.neu.f32 	%p43, %f3, 0f00000000;
	setp.neu.f32 	%p44, %f16, 0f7F800000;
	setp.lt.f32 	%p45, %f189, 0f00000000;
	selp.f32 	%f200, 0f00000000, 0f7F800000, %p45;
	abs.f32 	%f201, %f189;
	setp.gt.f32 	%p46, %f201, 0f43180000;
	cvt.rzi.s32.f32 	%r48, %f190;
	shl.b32 	%r49, %r48, 23;
	sub.s32 	%r50, %r49, %r47;
	mov.b32 	%f202, %r50;
	add.s32 	%r51, %r47, 2130706432;
	mov.b32 	%f203, %r51;
	fma.rn.f32 	%f204, %f199, 0f391FCB8E, 0f3AAF85ED;
	fma.rn.f32 	%f205, %f204, %f199, 0f3C1D9856;
	fma.rn.f32 	%f206, %f205, %f199, 0f3D6357BB;
	fma.rn.f32 	%f207, %f206, %f199, 0f3E75FDEC;
	fma.rn.f32 	%f208, %f207, %f199, 0f3F317218;
	fma.rn.f32 	%f209, %f208, %f199, 0f3F800000;
	mul.f32 	%f210, %f209, %f203;
	mul.f32 	%f211, %f210, %f202;
	selp.f32 	%f228, %f200, %f211, %p46;
	and.pred  	%p47, %p43, %p44;
	@%p47 bra 	$L__BB0_16;
	setp.neu.f32 	%p48, %f5, 0f3F800000;
	add.f32 	%f212, %f3, %f3;
	mov.b32 	%r52, %f212;
	setp.lt.f32 	%p49, %f4, 0f00000000;
	xor.b32  	%r53, %r52, 2139095040;
	selp.b32 	%r54, %r53, %r52, %p49;
	and.b32  	%r55, %r54, 2147483647;
	selp.b32 	%r56, %r55, %r54, %p48;
	mov.b32 	%f228, %r56;
$L__BB0_16:
	fma.rn.f32 	%f213, %f226, 0f437F0000, 0f3F000000;
	max.f32 	%f214, %f213, 0f00000000;
	min.f32 	%f215, %f214, 0f437F0000;
	cvt.rzi.u32.f32 	%r57, %f215;
	cvta.to.global.u64 	%rd7, %rd2;
	add.s64 	%rd8, %rd7, %rd4;
	st.global.u8 	[%rd8], %r57;
	fma.rn.f32 	%f216, %f227, 0f437F0000, 0f3F000000;
	max.f32 	%f217, %f216, 0f00000000;
	min.f32 	%f218, %f217, 0f437F0000;
	cvt.rzi.u32.f32 	%r58, %f218;
	st.global.u8 	[%rd8+1], %r58;
	fma.rn.f32 	%f219, %f228, 0f437F0000, 0f3F000000;
	max.f32 	%f220, %f219, 0f00000000;
	min.f32 	%f221, %f220, 0f437F0000;
	cvt.rzi.u32.f32 	%r59, %f221;
	st.global.u8 	[%rd8+2], %r59;
	and.b16  	%rs9, %rs1, 255;
	cvt.rn.f32.u16 	%f222, %rs9;
	add.f32 	%f223, %f222, 0f3F000000;
	max.f32 	%f224, %f223, 0f00000000;
	min.f32 	%f225, %f224, 0f437F0000;
	cvt.rzi.u32.f32 	%r60, %f225;
	st.global.u8 	[%rd8+3], %r60;
$L__BB0_17:
	ret;

}


// ===== COMPILED SASS (sm_100) =====

	.target	sm_100

	.elftype	@"ET_EXEC"


//--------------------- .note.nv.tkinfo           --------------------------
	.section	.note.nv.tkinfo,"",@"SHT_NOTE"
	.sectionflags	@"SHF_NOTE_NV_TKINFO"
	.tkinfo
        /*0018*/ 	.word	0x00000002
        /*0030*/ 	.string	""
        /*0030*/ 	.string	"ptxas"
        /*0030*/ 	.string	"Cuda compilation tools, release 13.0, V13.0.88"
        /*0030*/ 	.string	"Build cuda_13.0.r13.0/compiler.36424714_0"
        /*0030*/ 	.string	"-arch sm_100 -m 64 "



//--------------------- .note.nv.cuinfo           --------------------------
	.section	.note.nv.cuinfo,"",@"SHT_NOTE"
	.sectionflags	@"SHF_NOTE_NV_CUINFO"
        /*0018*/ 	.short	0x0002
        /*001a*/ 	.short	0x0064
        /*001c*/ 	.short	0x0082
	.zero		2


//--------------------- .nv.info                  --------------------------
	.section	.nv.info,"",@"SHT_CUDA_INFO"
	.align	4


	//----- nvinfo : EIATTR_REGCOUNT
	.align		4
        /*0000*/ 	.byte	0x04, 0x2f
        /*0002*/ 	.short	(.L_1 - .L_0)
	.align		4
.L_0:
        /*0004*/ 	.word	index@(curves_adjust)
        /*0008*/ 	.word	0x00000015


	//----- nvinfo : EIATTR_FRAME_SIZE
	.align		4
.L_1:
        /*000c*/ 	.byte	0x04, 0x11
        /*000e*/ 	.short	(.L_3 - .L_2)
	.align		4
.L_2:
        /*0010*/ 	.word	index@($__internal_1_$__cuda_sm3x_div_rn_noftz_f32_slowpath)
        /*0014*/ 	.word	0x00000000


	//----- nvinfo : EIATTR_FRAME_SIZE
	.align		4
.L_3:
        /*0018*/ 	.byte	0x04, 0x11
        /*001a*/ 	.short	(.L_5 - .L_4)
	.align		4
.L_4:
        /*001c*/ 	.word	index@($__internal_0_$__cuda_sm20_rcp_rn_f32_slowpath)
        /*0020*/ 	.word	0x00000000


	//----- nvinfo : EIATTR_FRAME_SIZE
	.align		4
.L_5:
        /*0024*/ 	.byte	0x04, 0x11
        /*0026*/ 	.short	(.L_7 - .L_6)
	.align		4
.L_6:
        /*0028*/ 	.word	index@(curves_adjust)
        /*002c*/ 	.word	0x00000000


	//----- nvinfo : EIATTR_MIN_STACK_SIZE
	.align		4
.L_7:
        /*0030*/ 	.byte	0x04, 0x12
        /*0032*/ 	.short	(.L_9 - .L_8)
	.align		4
.L_8:
        /*0034*/ 	.word	index@(curves_adjust)
        /*0038*/ 	.word	0x00000000
.L_9:


//--------------------- .nv.compat                --------------------------
	.section	.nv.compat,"",@"SHT_CUDA_COMPAT_INFO"
	.align	4
        /*0000*/ 	.byte	0x02, 0x09, 0x00, 0x00, 0x02, 0x02, 0x01, 0x00, 0x02, 0x05, 0x05, 0x00, 0x03, 0x07, 0x01, 0x01
        /*0010*/ 	.byte	0x02, 0x03, 0x00, 0x00, 0x02, 0x06, 0x01, 0x00, 0x04, 0x0b, 0x08, 0x00, 0x01, 0x00, 0x00, 0x00
        /*0020*/ 	.byte	0x00, 0x00, 0x00, 0x00


//--------------------- .nv.info.curves_adjust    --------------------------
	.section	.nv.info.curves_adjust,"",@"SHT_CUDA_INFO"
	.sectionflags	@""
	.align	4


	//----- nvinfo : EIATTR_CUDA_API_VERSION
	.align		4
        /*0000*/ 	.byte	0x04, 0x37
        /*0002*/ 	.short	(.L_11 - .L_10)
.L_10:
        /*0004*/ 	.word	0x00000082


	//----- nvinfo : EIATTR_KPARAM_INFO
	.align		4
.L_11:
        /*0008*/ 	.byte	0x04, 0x17
        /*000a*/ 	.short	(.L_13 - .L_12)
.L_12:
        /*000c*/ 	.word	0x00000000
        /*0010*/ 	.short	0x0007
        /*0012*/ 	.short	0x0024
        /*0014*/ 	.byte	0x00, 0xf0, 0x11, 0x00


	//----- nvinfo : EIATTR_KPARAM_INFO
	.align		4
.L_13:
        /*0018*/ 	.byte	0x04, 0x17
        /*001a*/ 	.short	(.L_15 - .L_14)
.L_14:
        /*001c*/ 	.word	0x00000000
        /*0020*/ 	.short	0x0006
        /*0022*/ 	.short	0x0020
        /*0024*/ 	.byte	0x00, 0xf0, 0x11, 0x00


	//----- nvinfo : EIATTR_KPARAM_INFO
	.align		4
.L_15:
        /*0028*/ 	.byte	0x04, 0x17
        /*002a*/ 	.short	(.L_17 - .L_16)
.L_16:
        /*002c*/ 	.word	0x00000000
        /*0030*/ 	.short	0x0005
        /*0032*/ 	.short	0x001c
        /*0034*/ 	.byte	0x00, 0xf0, 0x11, 0x00


	//----- nvinfo : EIATTR_KPARAM_INFO
	.align		4
.L_17:
        /*0038*/ 	.byte	0x04, 0x17
        /*003a*/ 	.short	(.L_19 - .L_18)
.L_18:
        /*003c*/ 	.word	0x00000000
        /*0040*/ 	.short	0x0004
        /*0042*/ 	.short	0x0018
        /*0044*/ 	.byte	0x00, 0xf0, 0x11, 0x00


	//----- nvinfo : EIATTR_KPARAM_INFO
	.align		4
.L_19:
        /*0048*/ 	.byte	0x04, 0x17
        /*004a*/ 	.short	(.L_21 - .L_20)
.L_20:
        /*004c*/ 	.word	0x00000000
        /*0050*/ 	.short	0x0003
        /*0052*/ 	.short	0x0014
        /*0054*/ 	.byte	0x00, 0xf0, 0x11, 0x00


	//----- nvinfo : EIATTR_KPARAM_INFO
	.align		4
.L_21:
        /*0058*/ 	.byte	0x04, 0x17
        /*005a*/ 	.short	(.L_23 - .L_22)
.L_22:
        /*005c*/ 	.word	0x00000000
        /*0060*/ 	.short	0x0002
        /*0062*/ 	.short	0x0010
        /*0064*/ 	.byte	0x00, 0xf0, 0x11, 0x00


	//----- nvinfo : EIATTR_KPARAM_INFO
	.align		4
.L_23:
        /*0068*/ 	.byte	0x04, 0x17
        /*006a*/ 	.short	(.L_25 - .L_24)
.L_24:
        /*006c*/ 	.word	0x00000000
        /*0070*/ 	.short	0x0001
        /*0072*/ 	.short	0x0008
        /*0074*/ 	.byte	0x00, 0xf5, 0x21, 0x00


	//----- nvinfo : EIATTR_KPARAM_INFO
	.align		4
.L_25:
        /*0078*/ 	.byte	0x04, 0x17
        /*007a*/ 	.short	(.L_27 - .L_26)
.L_26:
        /*007c*/ 	.word	0x00000000
        /*0080*/ 	.short	0x0000
        /*0082*/ 	.short	0x0000
        /*0084*/ 	.byte	0x00, 0xf5, 0x21, 0x00


	//----- nvinfo : EIATTR_SPARSE_MMA_MASK
	.align		4
.L_27:
        /*0088*/ 	.byte	0x03, 0x50
        /*008a*/ 	.short	0x0000


	//----- nvinfo : EIATTR_MAXREG_COUNT
	.align		4
        /*008c*/ 	.byte	0x03, 0x1b
        /*008e*/ 	.short	0x00ff


	//----- nvinfo : EIATTR_MERCURY_ISA_VERSION
	.align		4
        /*0090*/ 	.byte	0x03, 0x5f
        /*0092*/ 	.short	0x0101


	//----- nvinfo : EIATTR_VRC_CTA_INIT_COUNT
	.align		4
        /*0094*/ 	.byte	0x02, 0x4a
	.zero		1
	.zero		1


	//----- nvinfo : EIATTR_EXIT_INSTR_OFFSETS
	.align		4
        /*0098*/ 	.byte	0x04, 0x1c
        /*009a*/ 	.short	(.L_29 - .L_28)


	//   ....[0]....
.L_28:
        /*009c*/ 	.word	0x000000c0


	//   ....[1]....
        /*00a0*/ 	.word	0x00001580


	//----- nvinfo : EIATTR_CRS_STACK_SIZE
	.align		4
.L_29:
        /*00a4*/ 	.byte	0x04, 0x1e
        /*00a6*/ 	.short	(.L_31 - .L_30)
.L_30:
        /*00a8*/ 	.word	0x00000000


	//----- nvinfo : EIATTR_CBANK_PARAM_SIZE
	.align		4
.L_31:
        /*00ac*/ 	.byte	0x03, 0x19
        /*00ae*/ 	.short	0x0028


	//----- nvinfo : EIATTR_PARAM_CBANK
	.align		4
        /*00b0*/ 	.byte	0x04, 0x0a
        /*00b2*/ 	.short	(.L_33 - .L_32)
	.align		4
.L_32:
        /*00b4*/ 	.word	index@(.nv.constant0.curves_adjust)
        /*00b8*/ 	.short	0x0380
        /*00ba*/ 	.short	0x0028


	//----- nvinfo : EIATTR_SW_WAR
	.align		4
.L_33:
        /*00bc*/ 	.byte	0x04, 0x36
        /*00be*/ 	.short	(.L_35 - .L_34)
.L_34:
        /*00c0*/ 	.word	0x00000008
.L_35:


//--------------------- .nv.callgraph             --------------------------
	.section	.nv.callgraph,"",@"SHT_CUDA_CALLGRAPH"
	.align	4
	.sectionentsize	8
	.align		4
        /*0000*/ 	.word	0x00000000
	.align		4
        /*0004*/ 	.word	0xffffffff
	.align		4
        /*0008*/ 	.word	0x00000000
	.align		4
        /*000c*/ 	.word	0xfffffffe
	.align		4
        /*0010*/ 	.word	0x00000000
	.align		4
        /*0014*/ 	.word	0xfffffffd
	.align		4
        /*0018*/ 	.word	0x00000000
	.align		4
        /*001c*/ 	.word	0xfffffffc


//--------------------- .text.curves_adjust       --------------------------
	.section	.text.curves_adjust,"ax",@progbits
	.align	128
        .global         curves_adjust
        .type           curves_adjust,@function
        .size           curves_adjust,(.L_x_30 - curves_adjust)
        .other          curves_adjust,@"STO_CUDA_ENTRY STV_DEFAULT"
curves_adjust:
.text.curves_adjust:
[----:B------:R-:W-:Y:S01]  /*0000*/  LDC R1, c[0x0][0x37c] ;  /* 0x0000df00ff017b82 */ /* 0x000fe20000000800 */
[----:B------:R-:W0:Y:S07]  /*0010*/  S2R R2, SR_TID.Y ;  /* 0x0000000000027919 */ /* 0x000e2e0000002200 */
[----:B------:R-:W1:Y:S01]  /*0020*/  LDC R0, c[0x0][0x360] ;  /* 0x0000d800ff007b82 */ /* 0x000e620000000800 */
[----:B------:R-:W2:Y:S01]  /*0030*/  LDCU.64 UR6, c[0x0][0x390] ;  /* 0x00007200ff0677ac */ /* 0x000ea20008000a00 */
[----:B------:R-:W1:Y:S06]  /*0040*/  S2R R5, SR_TID.X ;  /* 0x0000000000057919 */ /* 0x000e6c0000002100 */
[----:B------:R-:W0:Y:S08]  /*0050*/  S2UR UR5, SR_CTAID.Y ;  /* 0x00000000000579c3 */ /* 0x000e300000002600 */
[----:B------:R-:W0:Y:S08]  /*0060*/  LDC R3, c[0x0][0x364] ;  /* 0x0000d900ff037b82 */ /* 0x000e300000000800 */
[----:B------:R-:W1:Y:S01]  /*0070*/  S2UR UR4, SR_CTAID.X ;  /* 0x00000000000479c3 */ /* 0x000e620000002500 */
[----:B0-----:R-:W-:-:S05]  /*0080*/  IMAD R3, R3, UR5, R2 ;  /* 0x0000000503037c24 */ /* 0x001fca000f8e0202 */
[----:B--2---:R-:W-:Y:S01]  /*0090*/  ISETP.GE.AND P0, PT, R3, UR7, PT ;  /* 0x0000000703007c0c */ /* 0x004fe2000bf06270 */
[----:B-1----:R-:W-:-:S05]  /*00a0*/  IMAD R0, R0, UR4, R5 ;  /* 0x0000000400007c24 */ /* 0x002fca000f8e0205 */
[----:B------:R-:W-:-:S13]  /*00b0*/  ISETP.GE.OR P0, PT, R0, UR6, P0 ;  /* 0x0000000600007c0c */ /* 0x000fda0008706670 */
[----:B------:R-:W-:Y:S05]  /*00c0*/  @P0 EXIT ;  /* 0x000000000000094d */ /* 0x000fea0003800000 */
[----:B------:R-:W0:Y:S01]  /*00d0*/  LDCU.64 UR8, c[0x0][0x380] ;  /* 0x00007000ff0877ac */ /* 0x000e220008000a00 */
[----:B------:R-:W-:Y:S01]  /*00e0*/  IMAD R2, R3, UR6, R0 ;  /* 0x0000000603027c24 */ /* 0x000fe2000f8e0200 */
[----:B------:R-:W1:Y:S04]  /*00f0*/  LDCU.64 UR4, c[0x0][0x358] ;  /* 0x00006b00ff0477ac */ /* 0x000e680008000a00 */
[----:B------:R-:W-:-:S04]  /*0100*/  SHF.L.U32 R2, R2, 0x2, RZ ;  /* 0x0000000202027819 */ /* 0x000fc800000006ff */
[----:B------:R-:W-:Y:S02]  /*0110*/  SHF.R.S32.HI R11, RZ, 0x1f, R2 ;  /* 0x0000001fff0b7819 */ /* 0x000fe40000011402 */
[----:B0-----:R-:W-:-:S04]  /*0120*/  IADD3 R4, P0, PT, R2, UR8, RZ ;  /* 0x0000000802047c10 */ /* 0x001fc8000ff1e0ff */
[----:B------:R-:W-:-:S05]  /*0130*/  IADD3.X R5, PT, PT, R11, UR9, RZ, P0, !PT ;  /* 0x000000090b057c10 */ /* 0x000fca00087fe4ff */
[----:B-1----:R-:W2:Y:S01]  /*0140*/  LDG.E.U8.CONSTANT R0, desc[UR4][R4.64] ;  /* 0x0000000404007981 */ /* 0x002ea2000c1e9100 */
[----:B------:R-:W-:Y:S02]  /*0150*/  HFMA2 R7, -RZ, RZ, 0.9375, -7.688999176025390625e-06 ;  /* 0x3b808081ff077431 */ /* 0x000fe400000001ff */
[----:B------:R-:W-:Y:S01]  /*0160*/  IMAD.MOV.U32 R6, RZ, RZ, 0x437f0000 ;  /* 0x437f0000ff067424 */ /* 0x000fe200078e00ff */
[----:B------:R-:W-:Y:S03]  /*0170*/  BSSY.RECONVERGENT B0, `(.L_x_0) ;  /* 0x000000d000007945 */ /* 0x000fe60003800200 */
[----:B------:R-:W-:-:S04]  /*0180*/  FFMA R3, R7, -R6, 1 ;  /* 0x3f80000007037423 */ /* 0x000fc80000000806 */
[----:B------:R-:W-:Y:S01]  /*0190*/  FFMA R3, R3, R7, 0.0039215688593685626984 ;  /* 0x3b80808103037423 */ /* 0x000fe20000000007 */
[----:B--2---:R-:W-:-:S04]  /*01a0*/  I2FP.F32.U32 R0, R0 ;  /* 0x0000000000007245 */ /* 0x004fc80000201000 */
[----:B------:R-:W0:Y:S01]  /*01b0*/  FCHK P0, R0, 255 ;  /* 0x437f000000007902 */ /* 0x000e220000000000 */
[----:B------:R-:W-:-:S04]  /*01c0*/  FFMA R7, R0, R3, RZ ;  /* 0x0000000300077223 */ /* 0x000fc800000000ff */
[----:B------:R-:W-:-:S04]  /*01d0*/  FFMA R8, R7, -255, R0 ;  /* 0xc37f000007087823 */ /* 0x000fc80000000000 */
[----:B------:R-:W-:Y:S01]  /*01e0*/  FFMA R7, R3, R8, R7 ;  /* 0x0000000803077223 */ /* 0x000fe20000000007 */
[----:B0-----:R-:W-:Y:S06]  /*01f0*/  @!P0 BRA `(.L_x_1) ;  /* 0x0000000000108947 */ /* 0x001fec0003800000 */
[----:B------:R-:W-:Y:S02]  /*0200*/  MOV R3, R0 ;  /* 0x0000000000037202 */ /* 0x000fe40000000f00 */
[----:B------:R-:W-:-:S07]  /*0210*/  MOV R10, 0x230 ;  /* 0x00000230000a7802 */ /* 0x000fce0000000f00 */
[----:B------:R-:W-:Y:S05]  /*0220*/  CALL.REL.NOINC `($__internal_1_$__cuda_sm3x_div_rn_noftz_f32_slowpath) ;  /* 0x0000001400a47944 */ /* 0x000fea0003c00000 */
[----:B------:R-:W-:-:S07]  /*0230*/  IMAD.MOV.U32 R7, RZ, RZ, R0 ;  /* 0x000000ffff077224 */ /* 0x000fce00078e0000 */
.L_x_1:
[----:B------:R-:W-:Y:S05]  /*0240*/  BSYNC.RECONVERGENT B0 ;  /* 0x0000000000007941 */ /* 0x000fea0003800200 */
.L_x_0:
[----:B------:R-:W2:Y:S01]  /*0250*/  LDG.E.U8.CONSTANT R0, desc[UR4][R4.64+0x1] ;  /* 0x0000010404007981 */ /* 0x000ea2000c1e9100 */
[----:B------:R-:W-:Y:S01]  /*0260*/  MOV R9, 0x3b808081 ;  /* 0x3b80808100097802 */ /* 0x000fe20000000f00 */
[----:B------:R-:W-:Y:S04]  /*0270*/  BSSY.RECONVERGENT B0, `(.L_x_2) ;  /* 0x000000c000007945 */ /* 0x000fe80003800200 */
[----:B------:R-:W-:Y:S01]  /*0280*/  FFMA R8, R9, -R6, 1 ;  /* 0x3f80000009087423 */ /* 0x000fe20000000806 */
[----:B--2---:R-:W-:-:S03]  /*0290*/  I2FP.F32.U32 R3, R0 ;  /* 0x0000000000037245 */ /* 0x004fc60000201000 */
[----:B------:R-:W-:Y:S01]  /*02a0*/  FFMA R0, R8, R9, 0.0039215688593685626984 ;  /* 0x3b80808108007423 */ /* 0x000fe20000000009 */
[----:B------:R-:W0:Y:S03]  /*02b0*/  FCHK P0, R3, 255 ;  /* 0x437f000003007902 */ /* 0x000e260000000000 */
[----:B------:R-:W-:-:S04]  /*02c0*/  FFMA R8, R0, R3, RZ ;  /* 0x0000000300087223 */ /* 0x000fc800000000ff */
[----:B------:R-:W-:-:S04]  /*02d0*/  FFMA R9, R8, -255, R3 ;  /* 0xc37f000008097823 */ /* 0x000fc80000000003 */
[----:B------:R-:W-:Y:S01]  /*02e0*/  FFMA R8, R0, R9, R8 ;  /* 0x0000000900087223 */ /* 0x000fe20000000008 */
[----:B0-----:R-:W-:Y:S06]  /*02f0*/  @!P0 BRA `(.L_x_3) ;  /* 0x00000000000c8947 */ /* 0x001fec0003800000 */
[----:B------:R-:W-:-:S07]  /*0300*/  MOV R10, 0x320 ;  /* 0x00000320000a7802 */ /* 0x000fce0000000f00 */
[----:B------:R-:W-:Y:S05]  /*0310*/  CALL.REL.NOINC `($__internal_1_$__cuda_sm3x_div_rn_noftz_f32_slowpath) ;  /* 0x0000001400687944 */ /* 0x000fea0003c00000 */
[----:B------:R-:W-:-:S07]  /*0320*/  MOV R8, R0 ;  /* 0x0000000000087202 */ /* 0x000fce0000000f00 */
.L_x_3:
[----:B------:R-:W-:Y:S05]  /*0330*/  BSYNC.RECONVERGENT B0 ;  /* 0x0000000000007941 */ /* 0x000fea0003800200 */
.L_x_2:
[----:B------:R-:W2:Y:S01]  /*0340*/  LDG.E.U8.CONSTANT R0, desc[UR4][R4.64+0x2] ;  /* 0x0000020404007981 */ /* 0x000ea2000c1e9100 */
[----:B------:R-:W-:Y:S01]  /*0350*/  IMAD.MOV.U32 R9, RZ, RZ, 0x3b808081 ;  /* 0x3b808081ff097424 */ /* 0x000fe200078e00ff */
[----:B------:R-:W-:Y:S03]  /*0360*/  BSSY.RECONVERGENT B0, `(.L_x_4) ;  /* 0x000000c000007945 */ /* 0x000fe60003800200 */
        /* <DEDUP_REMOVED lines=11> */
.L_x_5:
[----:B------:R-:W-:Y:S05]  /*0420*/  BSYNC.RECONVERGENT B0 ;  /* 0x0000000000007941 */ /* 0x000fea0003800200 */
.L_x_4:
[----:B------:R0:W5:Y:S01]  /*0430*/  LDG.E.U8.CONSTANT R4, desc[UR4][R4.64+0x3] ;  /* 0x0000030404047981 */ /* 0x000162000c1e9100 */
[----:B------:R-:W1:Y:S01]  /*0440*/  LDC.64 R12, c[0x0][0x3a0] ;  /* 0x0000e800ff0c7b82 */ /* 0x000e620000000a00 */
[----:B------:R-:W2:Y:S02]  /*0450*/  LDCU.64 UR6, c[0x0][0x398] ;  /* 0x00007300ff0677ac */ /* 0x000ea40008000a00 */
[----:B--2---:R-:W-:Y:S01]  /*0460*/  FMUL.SAT R7, R7, UR6 ;  /* 0x0000000607077c20 */ /* 0x004fe20008402000 */
[----:B------:R-:W-:Y:S01]  /*0470*/  FMUL.SAT R6, R8, UR7 ;  /* 0x0000000708067c20 */ /* 0x000fe20008402000 */
[----:B-1----:R-:W-:Y:S01]  /*0480*/  IADD3 R0, PT, PT, R13, 0x1800000, RZ ;  /* 0x018000000d007810 */ /* 0x002fe20007ffe0ff */
[----:B------:R-:W-:Y:S01]  /*0490*/  FMUL.SAT R3, R9, R12 ;  /* 0x0000000c09037220 */ /* 0x000fe20000402000 */
[----:B------:R-:W-:Y:S02]  /*04a0*/  FSETP.GT.AND P3, PT, R13, RZ, PT ;  /* 0x000000ff0d00720b */ /* 0x000fe40003f64000 */
[----:B------:R-:W-:-:S04]  /*04b0*/  LOP3.LUT R0, R0, 0x7f800000, RZ, 0xc0, !PT ;  /* 0x7f80000000007812 */ /* 0x000fc800078ec0ff */
[----:B------:R-:W-:-:S13]  /*04c0*/  ISETP.GT.U32.AND P0, PT, R0, 0x1ffffff, PT ;  /* 0x01ffffff0000780c */ /* 0x000fda0003f04070 */
[----:B0-----:R-:W-:Y:S05]  /*04d0*/  @P0 BRA `(.L_x_6) ;  /* 0x0000000000100947 */ /* 0x001fea0003800000 */
[----:B------:R-:W-:-:S07]  /*04e0*/  MOV R8, 0x500 ;  /* 0x0000050000087802 */ /* 0x000fce0000000f00 */
[----:B-----5:R-:W-:Y:S05]  /*04f0*/  CALL.REL.NOINC `($__internal_0_$__cuda_sm20_rcp_rn_f32_slowpath) ;  /* 0x0000001000247944 */ /* 0x020fea0003c00000 */
[----:B------:R-:W-:Y:S01]  /*0500*/  IMAD.MOV.U32 R0, RZ, RZ, R5 ;  /* 0x000000ffff007224 */ /* 0x000fe200078e0005 */
[----:B------:R-:W-:Y:S06]  /*0510*/  BRA `(.L_x_7) ;  /* 0x0000000000107947 */ /* 0x000fec0003800000 */
.L_x_6:
[----:B------:R-:W0:Y:S02]  /*0520*/  MUFU.RCP R0, R13 ;  /* 0x0000000d00007308 */ /* 0x000e240000001000 */
[----:B0-----:R-:W-:-:S04]  /*0530*/  FFMA R5, R0, R13, -1 ;  /* 0xbf80000000057423 */ /* 0x001fc8000000000d */
[----:B------:R-:W-:-:S04]  /*0540*/  FADD.FTZ R5, -R5, -RZ ;  /* 0x800000ff05057221 */ /* 0x000fc80000010100 */
[----:B------:R-:W-:-:S07]  /*0550*/  FFMA R0, R0, R5, R0 ;  /* 0x0000000500007223 */ /* 0x000fce0000000000 */
.L_x_7:
[----:B------:R-:W-:Y:S01]  /*0560*/  FSEL R0, R0, 1, P3 ;  /* 0x3f80000000007808 */ /* 0x000fe20001800000 */
[----:B------:R-:W-:Y:S01]  /*0570*/  BSSY.RECONVERGENT B0, `(.L_x_8) ;  /* 0x0000053000007945 */ /* 0x000fe20003800200 */
[----:B------:R-:W-:Y:S01]  /*0580*/  FSETP.NEU.AND P2, PT, R7, 1, PT ;  /* 0x3f8000000700780b */ /* 0x000fe20003f4d000 */
[----:B------:R-:W-:Y:S01]  /*0590*/  HFMA2 R8, -RZ, RZ, 1.875, 0 ;  /* 0x3f800000ff087431 */ /* 0x000fe200000001ff */
[----:B------:R-:W-:Y:S01]  /*05a0*/  FSETP.NEU.AND P1, PT, R6, 1, PT ;  /* 0x3f8000000600780b */ /* 0x000fe20003f2d000 */
[C---:B------:R-:W-:Y:S01]  /*05b0*/  FMUL R9, R0.reuse, 0.5 ;  /* 0x3f00000000097820 */ /* 0x040fe20000400000 */
[C---:B------:R-:W-:Y:S02]  /*05c0*/  FSETP.EQ.OR P2, PT, R0.reuse, RZ, !P2 ;  /* 0x000000ff0000720b */ /* 0x040fe40005742400 */
[----:B------:R-:W-:Y:S02]  /*05d0*/  FSETP.NEU.AND P0, PT, R3, 1, PT ;  /* 0x3f8000000300780b */ /* 0x000fe40003f0d000 */
[C---:B------:R-:W-:Y:S01]  /*05e0*/  FSETP.EQ.OR P1, PT, R0.reuse, RZ, !P1 ;  /* 0x000000ff0000720b */ /* 0x040fe20004f22400 */
[----:B------:R-:W0:Y:S01]  /*05f0*/  FRND.TRUNC R9, R9 ;  /* 0x0000000900097307 */ /* 0x000e22000020d000 */
[----:B------:R-:W-:Y:S01]  /*0600*/  FSETP.EQ.OR P0, PT, R0, RZ, !P0 ;  /* 0x000000ff0000720b */ /* 0x000fe20004702400 */
[----:B0-----:R-:W-:-:S04]  /*0610*/  FADD R5, R9, R9 ;  /* 0x0000000909057221 */ /* 0x001fc80000000000 */
[----:B------:R-:W-:Y:S02]  /*0620*/  FADD R5, R0, -R5 ;  /* 0x8000000500057221 */ /* 0x000fe40000000000 */
[----:B------:R-:W-:Y:S06]  /*0630*/  @P2 BRA `(.L_x_9) ;  /* 0x0000000400182947 */ /* 0x000fec0003800000 */
[----:B------:R-:W-:-:S04]  /*0640*/  FSETP.NAN.AND P2, PT, |R0|, |R0|, PT ;  /* 0x400000000000720b */ /* 0x000fc80003f48200 */
[----:B------:R-:W-:-:S13]  /*0650*/  FSETP.NUM.AND P2, PT, |R7|, |R7|, !P2 ;  /* 0x400000070700720b */ /* 0x000fda0005747200 */
[----:B------:R-:W-:Y:S01]  /*0660*/  @!P2 FADD R8, R7, R0 ;  /* 0x000000000708a221 */ /* 0x000fe20000000000 */
[----:B------:R-:W-:Y:S06]  /*0670*/  @!P2 BRA `(.L_x_9) ;  /* 0x000000040008a947 */ /* 0x000fec0003800000 */
[C---:B------:R-:W-:Y:S01]  /*0680*/  FMUL R8, |R7|.reuse, 16777216 ;  /* 0x4b80000007087820 */ /* 0x040fe20000400200 */
[C---:B------:R-:W-:Y:S02]  /*0690*/  FSETP.GEU.AND P2, PT, |R7|.reuse, 1.175494350822287508e-38, PT ;  /* 0x008000000700780b */ /* 0x040fe40003f4e200 */
[----:B------:R-:W-:Y:S02]  /*06a0*/  MOV R17, 0x3a2c32e4 ;  /* 0x3a2c32e400117802 */ /* 0x000fe40000000f00 */
[----:B------:R-:W-:Y:S02]  /*06b0*/  FSEL R8, R8, |R7|, !P2 ;  /* 0x4000000708087208 */ /* 0x000fe40005000000 */
[----:B------:R-:W-:Y:S02]  /*06c0*/  FSEL R10, RZ, -24, P2 ;  /* 0xc1c00000ff0a7808 */ /* 0x000fe40001000000 */
[----:B------:R-:W-:Y:S02]  /*06d0*/  IADD3 R9, PT, PT, R8, -0x3f3504f3, RZ ;  /* 0xc0cafb0d08097810 */ /* 0x000fe40007ffe0ff */
[----:B------:R-:W-:-:S02]  /*06e0*/  FSETP.NEU.AND P2, PT, |R7|, +INF , PT ;  /* 0x7f8000000700780b */ /* 0x000fc40003f4d200 */
[----:B------:R-:W-:Y:S02]  /*06f0*/  LOP3.LUT R9, R9, 0xff800000, RZ, 0xc0, !PT ;  /* 0xff80000009097812 */ /* 0x000fe400078ec0ff */
[----:B------:R-:W-:-:S03]  /*0700*/  FSETP.NEU.AND P2, PT, R7, RZ, P2 ;  /* 0x000000ff0700720b */ /* 0x000fc6000174d000 */
[----:B------:R-:W-:Y:S01]  /*0710*/  IMAD.IADD R8, R8, 0x1, -R9 ;  /* 0x0000000108087824 */ /* 0x000fe200078e0a09 */
[----:B------:R-:W-:Y:S02]  /*0720*/  I2FP.F32.S32 R9, R9 ;  /* 0x0000000900097245 */ /* 0x000fe40000201400 */
[----:B------:R-:W-:Y:S01]  /*0730*/  FSETP.GEU.OR P4, PT, R0, RZ, P2 ;  /* 0x000000ff0000720b */ /* 0x000fe2000178e400 */
[C---:B------:R-:W-:Y:S01]  /*0740*/  FADD R12, R8.reuse, 1 ;  /* 0x3f800000080c7421 */ /* 0x040fe20000000000 */
[----:B------:R-:W-:Y:S01]  /*0750*/  FADD R15, R8, -1 ;  /* 0xbf800000080f7421 */ /* 0x000fe20000000000 */
[----:B------:R-:W-:-:S03]  /*0760*/  FSETP.NEU.AND P6, PT, |R5|, 1, !P2 ;  /* 0x3f8000000500780b */ /* 0x000fc600057cd200 */
[----:B------:R-:W-:Y:S01]  /*0770*/  FADD R13, R15, R15 ;  /* 0x0000000f0f0d7221 */ /* 0x000fe20000000000 */
[----:B------:R-:W0:Y:S01]  /*0780*/  MUFU.RCP R12, R12 ;  /* 0x0000000c000c7308 */ /* 0x000e220000001000 */
[----:B------:R-:W-:-:S05]  /*0790*/  @!P2 FADD R7, R7, R7 ;  /* 0x000000070707a221 */ /* 0x000fca0000000000 */
[----:B------:R-:W-:-:S04]  /*07a0*/  @!P4 LOP3.LUT R7, R7, 0x7f800000, RZ, 0x3c, !PT ;  /* 0x7f8000000707c812 */ /* 0x000fc800078e3cff */
[----:B------:R-:W-:Y:S01]  /*07b0*/  @P6 LOP3.LUT R7, R7, 0x7fffffff, RZ, 0xc0, !PT ;  /* 0x7fffffff07076812 */ /* 0x000fe200078ec0ff */
[----:B0-----:R-:W-:Y:S01]  /*07c0*/  FMUL R8, R12, R13 ;  /* 0x0000000d0c087220 */ /* 0x001fe20000400000 */
[----:B------:R-:W-:-:S03]  /*07d0*/  FFMA R13, R9, 1.1920928955078125e-07, R10 ;  /* 0x34000000090d7823 */ /* 0x000fc6000000000a */
[----:B------:R-:W-:Y:S01]  /*07e0*/  FADD R14, R15, -R8 ;  /* 0x800000080f0e7221 */ /* 0x000fe20000000000 */
[CC--:B------:R-:W-:Y:S01]  /*07f0*/  FMUL R10, R8.reuse, R8.reuse ;  /* 0x00000008080a7220 */ /* 0x0c0fe20000400000 */
[----:B------:R-:W-:Y:S02]  /*0800*/  FFMA R9, R8, 1.4426950216293334961, R13 ;  /* 0x3fb8aa3b08097823 */ /* 0x000fe4000000000d */
[----:B------:R-:W-:Y:S01]  /*0810*/  FADD R14, R14, R14 ;  /* 0x0000000e0e0e7221 */ /* 0x000fe20000000000 */
[C---:B------:R-:W-:Y:S01]  /*0820*/  FFMA R17, R10.reuse, R17, 0.0032181653659790754318 ;  /* 0x3b52e7db0a117423 */ /* 0x040fe20000000011 */
[----:B------:R-:W-:Y:S02]  /*0830*/  FADD R13, R13, -R9 ;  /* 0x800000090d0d7221 */ /* 0x000fe40000000000 */
[----:B------:R-:W-:Y:S01]  /*0840*/  FFMA R15, R15, -R8, R14 ;  /* 0x800000080f0f7223 */ /* 0x000fe2000000000e */
[----:B------:R-:W-:Y:S01]  /*0850*/  FFMA R17, R10, R17, 0.018033718690276145935 ;  /* 0x3c93bb730a117423 */ /* 0x000fe20000000011 */
[----:B------:R-:W-:-:S02]  /*0860*/  FFMA R14, R8, 1.4426950216293334961, R13 ;  /* 0x3fb8aa3b080e7823 */ /* 0x000fc4000000000d */
[----:B------:R-:W-:Y:S01]  /*0870*/  FMUL R15, R12, R15 ;  /* 0x0000000f0c0f7220 */ /* 0x000fe20000400000 */
[----:B------:R-:W-:-:S03]  /*0880*/  FFMA R17, R10, R17, 0.12022458761930465698 ;  /* 0x3df6384f0a117423 */ /* 0x000fc60000000011 */
[----:B------:R-:W-:Y:S01]  /*0890*/  FFMA R13, R15, 1.4426950216293334961, R14 ;  /* 0x3fb8aa3b0f0d7823 */ /* 0x000fe2000000000e */
[----:B------:R-:W-:-:S03]  /*08a0*/  FMUL R17, R10, R17 ;  /* 0x000000110a117220 */ /* 0x000fc60000400000 */
[----:B------:R-:W-:Y:S01]  /*08b0*/  FFMA R12, R8, 1.9251366722983220825e-08, R13 ;  /* 0x32a55e34080c7823 */ /* 0x000fe2000000000d */
[----:B------:R-:W-:-:S04]  /*08c0*/  FMUL R10, R17, 3 ;  /* 0x40400000110a7820 */ /* 0x000fc80000400000 */
[----:B------:R-:W-:Y:S01]  /*08d0*/  FFMA R10, R15, R10, R12 ;  /* 0x0000000a0f0a7223 */ /* 0x000fe2000000000c */
[----:B------:R-:W-:-:S03]  /*08e0*/  HFMA2 R12, -RZ, RZ, 0.64013671875, -15.109375 ;  /* 0x391fcb8eff0c7431 */ /* 0x000fc600000001ff */
[----:B------:R-:W-:-:S04]  /*08f0*/  FFMA R10, R8, R17, R10 ;  /* 0x00000011080a7223 */ /* 0x000fc8000000000a */
[----:B------:R-:W-:-:S04]  /*0900*/  FADD R13, R9, R10 ;  /* 0x0000000a090d7221 */ /* 0x000fc80000000000 */
[----:B------:R-:W-:Y:S01]  /*0910*/  FMUL R15, R0, R13 ;  /* 0x0000000d000f7220 */ /* 0x000fe20000400000 */
[----:B------:R-:W-:-:S03]  /*0920*/  FADD R9, -R9, R13 ;  /* 0x0000000d09097221 */ /* 0x000fc60000000100 */
[----:B------:R-:W0:Y:S01]  /*0930*/  FRND R8, R15 ;  /* 0x0000000f00087307 */ /* 0x000e220000201000 */
[----:B------:R-:W-:Y:S01]  /*0940*/  FADD R10, R10, -R9 ;  /* 0x800000090a0a7221 */ /* 0x000fe20000000000 */
[----:B------:R-:W-:Y:S01]  /*0950*/  FFMA R13, R0, R13, -R15 ;  /* 0x0000000d000d7223 */ /* 0x000fe2000000080f */
[----:B------:R-:W-:-:S03]  /*0960*/  FSETP.GT.AND P3, PT, |R15|, 152, PT ;  /* 0x431800000f00780b */ /* 0x000fc60003f64200 */
[----:B------:R-:W-:Y:S02]  /*0970*/  FFMA R10, R0, R10, R13 ;  /* 0x0000000a000a7223 */ /* 0x000fe4000000000d */
[----:B------:R-:W1:Y:S01]  /*0980*/  F2I.NTZ R13, R15 ;  /* 0x0000000f000d7305 */ /* 0x000e620000203100 */
[----:B0-----:R-:W-:Y:S01]  /*0990*/  FADD R9, R15, -R8 ;  /* 0x800000080f097221 */ /* 0x001fe20000000000 */
[----:B------:R-:W-:-:S03]  /*09a0*/  FSETP.GT.AND P5, PT, R8, RZ, PT ;  /* 0x000000ff0800720b */ /* 0x000fc60003fa4000 */
[----:B------:R-:W-:Y:S01]  /*09b0*/  FADD R9, R9, R10 ;  /* 0x0000000a09097221 */ /* 0x000fe20000000000 */
[----:B------:R-:W-:Y:S02]  /*09c0*/  SEL R8, RZ, 0x83000000, P5 ;  /* 0x83000000ff087807 */ /* 0x000fe40002800000 */
[----:B------:R-:W-:Y:S01]  /*09d0*/  FSETP.GEU.AND P5, PT, R15, RZ, PT ;  /* 0x000000ff0f00720b */ /* 0x000fe20003fae000 */
[----:B------:R-:W-:Y:S01]  /*09e0*/  FFMA R10, R9, R12, 0.0013391353422775864601 ;  /* 0x3aaf85ed090a7423 */ /* 0x000fe2000000000c */
[----:B-1----:R-:W-:-:S03]  /*09f0*/  LEA R13, R13, -R8, 0x17 ;  /* 0x800000080d0d7211 */ /* 0x002fc600078eb8ff */
[----:B------:R-:W-:-:S04]  /*0a00*/  FFMA R10, R9, R10, 0.0096188392490148544312 ;  /* 0x3c1d9856090a7423 */ /* 0x000fc8000000000a */
[----:B------:R-:W-:-:S04]  /*0a10*/  FFMA R10, R9, R10, 0.055503588169813156128 ;  /* 0x3d6357bb090a7423 */ /* 0x000fc8000000000a */
[----:B------:R-:W-:-:S04]  /*0a20*/  FFMA R10, R9, R10, 0.24022644758224487305 ;  /* 0x3e75fdec090a7423 */ /* 0x000fc8000000000a */
[----:B------:R-:W-:-:S04]  /*0a30*/  FFMA R10, R9, R10, 0.69314718246459960938 ;  /* 0x3f317218090a7423 */ /* 0x000fc8000000000a */
[----:B------:R-:W-:Y:S01]  /*0a40*/  FFMA R10, R9, R10, 1 ;  /* 0x3f800000090a7423 */ /* 0x000fe2000000000a */
[----:B------:R-:W-:Y:S01]  /*0a50*/  VIADD R9, R8, 0x7f000000 ;  /* 0x7f00000008097836 */ /* 0x000fe20000000000 */
[----:B------:R-:W-:-:S03]  /*0a60*/  FSEL R8, RZ, +INF , !P5 ;  /* 0x7f800000ff087808 */ /* 0x000fc60006800000 */
[----:B------:R-:W-:-:S04]  /*0a70*/  FMUL R10, R9, R10 ;  /* 0x0000000a090a7220 */ /* 0x000fc80000400000 */
[----:B------:R-:W-:Y:S01]  /*0a80*/  @!P3 FMUL R8, R13, R10 ;  /* 0x0000000a0d08b220 */ /* 0x000fe20000400000 */
[----:B------:R-:W-:-:S07]  /*0a90*/  @!P2 MOV R8, R7 ;  /* 0x000000070008a202 */ /* 0x000fce0000000f00 */
.L_x_9:
[----:B------:R-:W-:Y:S05]  /*0aa0*/  BSYNC.RECONVERGENT B0 ;  /* 0x0000000000007941 */ /* 0x000fea0003800200 */
.L_x_8:
[----:B------:R-:W-:Y:S01]  /*0ab0*/  BSSY.RECONVERGENT B0, `(.L_x_10) ;  /* 0x000004a000007945 */ /* 0x000fe20003800200 */
[----:B------:R-:W-:Y:S02]  /*0ac0*/  HFMA2 R10, -RZ, RZ, 1.875, 0 ;  /* 0x3f800000ff0a7431 */ /* 0x000fe400000001ff */
[----:B------:R-:W-:Y:S01]  /*0ad0*/  IMAD.MOV.U32 R7, RZ, RZ, 0x437f0000 ;  /* 0x437f0000ff077424 */ /* 0x000fe200078e00ff */
        /* <DEDUP_REMOVED lines=56> */
[----:B------:R-:W-:-:S04]  /*0e60*/  FADD R9, R9, R10 ;  /* 0x0000000a09097221 */ /* 0x000fc80000000000 */
[----:B------:R-:W-:-:S04]  /*0e70*/  FFMA R10, R9, R14, 0.0013391353422775864601 ;  /* 0x3aaf85ed090a7423 */ /* 0x000fc8000000000e */
[----:B------:R-:W-:-:S04]  /*0e80*/  FFMA R10, R9, R10, 0.0096188392490148544312 ;  /* 0x3c1d9856090a7423 */ /* 0x000fc8000000000a */
[----:B------:R-:W-:-:S04]  /*0e90*/  FFMA R10, R9, R10, 0.055503588169813156128 ;  /* 0x3d6357bb090a7423 */ /* 0x000fc8000000000a */
[----:B------:R-:W-:-:S04]  /*0ea0*/  FFMA R10, R9, R10, 0.24022644758224487305 ;  /* 0x3e75fdec090a7423 */ /* 0x000fc8000000000a */
[----:B------:R-:W-:Y:S01]  /*0eb0*/  FFMA R12, R9, R10, 0.69314718246459960938 ;  /* 0x3f317218090c7423 */ /* 0x000fe2000000000a */
[----:B------:R-:W-:Y:S02]  /*0ec0*/  SEL R10, RZ, 0x83000000, P2 ;  /* 0x83000000ff0a7807 */ /* 0x000fe40001000000 */
[----:B------:R-:W-:Y:S01]  /*0ed0*/  FSETP.GEU.AND P2, PT, R15, RZ, PT ;  /* 0x000000ff0f00720b */ /* 0x000fe20003f4e000 */
[----:B------:R-:W-:Y:S01]  /*0ee0*/  FFMA R12, R9, R12, 1 ;  /* 0x3f800000090c7423 */ /* 0x000fe2000000000c */
[----:B-1----:R-:W-:Y:S01]  /*0ef0*/  LEA R13, R13, -R10, 0x17 ;  /* 0x8000000a0d0d7211 */ /* 0x002fe200078eb8ff */
[----:B------:R-:W-:Y:S01]  /*0f00*/  VIADD R9, R10, 0x7f000000 ;  /* 0x7f0000000a097836 */ /* 0x000fe20000000000 */
[----:B------:R-:W-:-:S03]  /*0f10*/  FSEL R10, RZ, +INF , !P2 ;  /* 0x7f800000ff0a7808 */ /* 0x000fc60005000000 */
[----:B------:R-:W-:-:S04]  /*0f20*/  FMUL R12, R9, R12 ;  /* 0x0000000c090c7220 */ /* 0x000fc80000400000 */
[----:B------:R-:W-:Y:S01]  /*0f30*/  @!P3 FMUL R10, R13, R12 ;  /* 0x0000000c0d0ab220 */ /* 0x000fe20000400000 */
[----:B------:R-:W-:-:S07]  /*0f40*/  @!P1 MOV R10, R6 ;  /* 0x00000006000a9202 */ /* 0x000fce0000000f00 */
.L_x_11:
[----:B------:R-:W-:Y:S05]  /*0f50*/  BSYNC.RECONVERGENT B0 ;  /* 0x0000000000007941 */ /* 0x000fea0003800200 */
.L_x_10:
[----:B------:R-:W-:Y:S01]  /*0f60*/  BSSY.RECONVERGENT B0, `(.L_x_12) ;  /* 0x0000049000007945 */ /* 0x000fe20003800200 */
[----:B------:R-:W-:-:S03]  /*0f70*/  IMAD.MOV.U32 R6, RZ, RZ, 0x3f800000 ;  /* 0x3f800000ff067424 */ /* 0x000fc600078e00ff */
[----:B------:R-:W-:Y:S05]  /*0f80*/  @P0 BRA `(.L_x_13) ;  /* 0x0000000400180947 */ /* 0x000fea0003800000 */
[----:B------:R-:W-:-:S04]  /*0f90*/  FSETP.NAN.AND P0, PT, |R0|, |R0|, PT ;  /* 0x400000000000720b */ /* 0x000fc80003f08200 */
[----:B------:R-:W-:-:S13]  /*0fa0*/  FSETP.NUM.AND P0, PT, |R3|, |R3|, !P0 ;  /* 0x400000030300720b */ /* 0x000fda0004707200 */
[----:B------:R-:W-:Y:S01]  /*0fb0*/  @!P0 FADD R6, R3, R0 ;  /* 0x0000000003068221 */ /* 0x000fe20000000000 */
[----:B------:R-:W-:Y:S06]  /*0fc0*/  @!P0 BRA `(.L_x_13) ;  /* 0x0000000400088947 */ /* 0x000fec0003800000 */
[C---:B------:R-:W-:Y:S01]  /*0fd0*/  FMUL R6, |R3|.reuse, 16777216 ;  /* 0x4b80000003067820 */ /* 0x040fe20000400200 */
[----:B------:R-:W-:Y:S01]  /*0fe0*/  FSETP.GEU.AND P0, PT, |R3|, 1.175494350822287508e-38, PT ;  /* 0x008000000300780b */ /* 0x000fe20003f0e200 */
[----:B------:R-:W-:-:S03]  /*0ff0*/  IMAD.MOV.U32 R17, RZ, RZ, 0x3a2c32e4 ;  /* 0x3a2c32e4ff117424 */ /* 0x000fc600078e00ff */
[----:B------:R-:W-:Y:S02]  /*1000*/  FSEL R6, R6, |R3|, !P0 ;  /* 0x4000000306067208 */ /* 0x000fe40004000000 */
[----:B------:R-:W-:Y:S02]  /*1010*/  FSEL R12, RZ, -24, P0 ;  /* 0xc1c00000ff0c7808 */ /* 0x000fe40000000000 */
[----:B------:R-:W-:Y:S02]  /*1020*/  IADD3 R9, PT, PT, R6, -0x3f3504f3, RZ ;  /* 0xc0cafb0d06097810 */ /* 0x000fe40007ffe0ff */
[----:B------:R-:W-:Y:S02]  /*1030*/  FSETP.NEU.AND P0, PT, |R3|, +INF , PT ;  /* 0x7f8000000300780b */ /* 0x000fe40003f0d200 */
[----:B------:R-:W-:Y:S02]  /*1040*/  LOP3.LUT R9, R9, 0xff800000, RZ, 0xc0, !PT ;  /* 0xff80000009097812 */ /* 0x000fe400078ec0ff */
[----:B------:R-:W-:-:S02]  /*1050*/  FSETP.NEU.AND P0, PT, R3, RZ, P0 ;  /* 0x000000ff0300720b */ /* 0x000fc4000070d000 */
[-C--:B------:R-:W-:Y:S02]  /*1060*/  IADD3 R6, PT, PT, R6, -R9.reuse, RZ ;  /* 0x8000000906067210 */ /* 0x080fe40007ffe0ff */
        /* <DEDUP_REMOVED lines=45> */
[----:B------:R-:W-:Y:S01]  /*1340*/  IADD3 R5, PT, PT, R0, 0x7f000000, RZ ;  /* 0x7f00000000057810 */ /* 0x000fe20007ffe0ff */
[----:B-1----:R-:W-:Y:S01]  /*1350*/  IMAD R13, R13, 0x800000, -R0 ;  /* 0x008000000d0d7824 */ /* 0x002fe200078e0a00 */
[----:B------:R-:W-:Y:S01]  /*1360*/  FSEL R6, RZ, +INF , !P1 ;  /* 0x7f800000ff067808 */ /* 0x000fe20004800000 */
[----:B------:R-:W-:-:S04]  /*1370*/  FFMA R12, R9, R12, 0.0096188392490148544312 ;  /* 0x3c1d9856090c7423 */ /* 0x000fc8000000000c */
[----:B------:R-:W-:-:S04]  /*1380*/  FFMA R12, R9, R12, 0.055503588169813156128 ;  /* 0x3d6357bb090c7423 */ /* 0x000fc8000000000c */
[----:B------:R-:W-:-:S04]  /*1390*/  FFMA R12, R9, R12, 0.24022644758224487305 ;  /* 0x3e75fdec090c7423 */ /* 0x000fc8000000000c */
[----:B------:R-:W-:-:S04]  /*13a0*/  FFMA R12, R9, R12, 0.69314718246459960938 ;  /* 0x3f317218090c7423 */ /* 0x000fc8000000000c */
[----:B------:R-:W-:-:S04]  /*13b0*/  FFMA R12, R9, R12, 1 ;  /* 0x3f800000090c7423 */ /* 0x000fc8000000000c */
[----:B------:R-:W-:-:S04]  /*13c0*/  FMUL R12, R5, R12 ;  /* 0x0000000c050c7220 */ /* 0x000fc80000400000 */
[----:B------:R-:W-:Y:S01]  /*13d0*/  @!P2 FMUL R6, R13, R12 ;  /* 0x0000000c0d06a220 */ /* 0x000fe20000400000 */
[----:B------:R-:W-:-:S07]  /*13e0*/  @!P0 MOV R6, R3 ;  /* 0x0000000300068202 */ /* 0x000fce0000000f00 */
.L_x_13:
[----:B------:R-:W-:Y:S05]  /*13f0*/  BSYNC.RECONVERGENT B0 ;  /* 0x0000000000007941 */ /* 0x000fea0003800200 */
.L_x_12:
[----:B-----5:R-:W-:Y:S01]  /*1400*/  I2FP.F32.U32 R4, R4 ;  /* 0x0000000400047245 */ /* 0x020fe20000201000 */
[-C--:B------:R-:W-:Y:S01]  /*1410*/  FFMA R8, R8, R7.reuse, 0.5 ;  /* 0x3f00000008087423 */ /* 0x080fe20000000007 */
[-C--:B------:R-:W-:Y:S01]  /*1420*/  FFMA R10, R10, R7.reuse, 0.5 ;  /* 0x3f0000000a0a7423 */ /* 0x080fe20000000007 */
[----:B------:R-:W-:Y:S01]  /*1430*/  FFMA R6, R6, R7, 0.5 ;  /* 0x3f00000006067423 */ /* 0x000fe20000000007 */
[----:B------:R-:W0:Y:S01]  /*1440*/  LDCU.64 UR6, c[0x0][0x388] ;  /* 0x00007100ff0677ac */ /* 0x000e220008000a00 */
[----:B------:R-:W-:Y:S01]  /*1450*/  FADD R4, R4, 0.5 ;  /* 0x3f00000004047421 */ /* 0x000fe20000000000 */
[----:B------:R-:W-:Y:S02]  /*1460*/  FMNMX R8, RZ, R8, !PT ;  /* 0x00000008ff087209 */ /* 0x000fe40007800000 */
[----:B------:R-:W-:Y:S02]  /*1470*/  FMNMX R10, RZ, R10, !PT ;  /* 0x0000000aff0a7209 */ /* 0x000fe40007800000 */
[----:B------:R-:W-:-:S02]  /*1480*/  FMNMX R6, RZ, R6, !PT ;  /* 0x00000006ff067209 */ /* 0x000fc40007800000 */
[----:B------:R-:W-:Y:S02]  /*1490*/  FMNMX R4, RZ, R4, !PT ;  /* 0x00000004ff047209 */ /* 0x000fe40007800000 */
[----:B------:R-:W-:Y:S02]  /*14a0*/  FMNMX R8, R8, 255, PT ;  /* 0x437f000008087809 */ /* 0x000fe40003800000 */
[----:B------:R-:W-:Y:S02]  /*14b0*/  FMNMX R10, R10, 255, PT ;  /* 0x437f00000a0a7809 */ /* 0x000fe40003800000 */
[----:B------:R-:W-:Y:S01]  /*14c0*/  FMNMX R6, R6, 255, PT ;  /* 0x437f000006067809 */ /* 0x000fe20003800000 */
[----:B------:R-:W1:Y:S01]  /*14d0*/  F2I.U32.TRUNC.NTZ R5, R8 ;  /* 0x0000000800057305 */ /* 0x000e62000020f000 */
[----:B------:R-:W-:Y:S02]  /*14e0*/  FMNMX R4, R4, 255, PT ;  /* 0x437f000004047809 */ /* 0x000fe40003800000 */
[----:B0-----:R-:W-:-:S04]  /*14f0*/  IADD3 R2, P0, PT, R2, UR6, RZ ;  /* 0x0000000602027c10 */ /* 0x001fc8000ff1e0ff */
[----:B------:R-:W-:Y:S01]  /*1500*/  IADD3.X R3, PT, PT, R11, UR7, RZ, P0, !PT ;  /* 0x000000070b037c10 */ /* 0x000fe200087fe4ff */
[----:B------:R-:W0:Y:S04]  /*1510*/  F2I.U32.TRUNC.NTZ R7, R10 ;  /* 0x0000000a00077305 */ /* 0x000e28000020f000 */
[----:B-1----:R-:W-:Y:S04]  /*1520*/  STG.E.U8 desc[UR4][R2.64], R5 ;  /* 0x0000000502007986 */ /* 0x002fe8000c101104 */
[----:B------:R-:W1:Y:S01]  /*1530*/  F2I.U32.TRUNC.NTZ R9, R6 ;  /* 0x0000000600097305 */ /* 0x000e62000020f000 */
[----:B0-----:R-:W-:Y:S07]  /*1540*/  STG.E.U8 desc[UR4][R2.64+0x1], R7 ;  /* 0x0000010702007986 */ /* 0x001fee000c101104 */
[----:B------:R-:W0:Y:S01]  /*1550*/  F2I.U32.TRUNC.NTZ R13, R4 ;  /* 0x00000004000d7305 */ /* 0x000e22000020f000 */
[----:B-1----:R-:W-:Y:S04]  /*1560*/  STG.E.U8 desc[UR4][R2.64+0x2], R9 ;  /* 0x0000020902007986 */ /* 0x002fe8000c101104 */
[----:B0-----:R-:W-:Y:S01]  /*1570*/  STG.E.U8 desc[UR4][R2.64+0x3], R13 ;  /* 0x0000030d02007986 */ /* 0x001fe2000c101104 */
[----:B------:R-:W-:Y:S05]  /*1580*/  EXIT ;  /* 0x000000000000794d */ /* 0x000fea0003800000 */
        .weak           $__internal_0_$__cuda_sm20_rcp_rn_f32_slowpath
        .type           $__internal_0_$__cuda_sm20_rcp_rn_f32_slowpath,@function
        .size           $__internal_0_$__cuda_sm20_rcp_rn_f32_slowpath,($__internal_1_$__cuda_sm3x_div_rn_noftz_f32_slowpath - $__internal_0_$__cuda_sm20_rcp_rn_f32_slowpath)
$__internal_0_$__cuda_sm20_rcp_rn_f32_slowpath:
[----:B------:R-:W0:Y:S02]  /*1590*/  LDC R0, c[0x0][0x3a4] ;  /* 0x0000e900ff007b82 */ /* 0x000e240000000800 */
[----:B0-----:R-:W-:-:S04]  /*15a0*/  SHF.L.U32 R9, R0, 0x1, RZ ;  /* 0x0000000100097819 */ /* 0x001fc800000006ff */
[----:B------:R-:W-:-:S04]  /*15b0*/  SHF.R.U32.HI R5, RZ, 0x18, R9 ;  /* 0x00000018ff057819 */ /* 0x000fc80000011609 */
[----:B------:R-:W-:-:S13]  /*15c0*/  ISETP.NE.U32.AND P0, PT, R5, RZ, PT ;  /* 0x000000ff0500720c */ /* 0x000fda0003f05070 */
[----:B------:R-:W-:Y:S05]  /*15d0*/  @P0 BRA `(.L_x_14) ;  /* 0x0000000000280947 */ /* 0x000fea0003800000 */
[----:B------:R-:W-:-:S13]  /*15e0*/  ISETP.NE.AND P0, PT, R9, RZ, PT ;  /* 0x000000ff0900720c */ /* 0x000fda0003f05270 */
[----:B------:R0:W1:Y:S01]  /*15f0*/  @!P0 MUFU.RCP R5, R0 ;  /* 0x0000000000058308 */ /* 0x0000620000001000 */
[----:B------:R-:W-:Y:S05]  /*1600*/  @!P0 BRA `(.L_x_15) ;  /* 0x0000000000a48947 */ /* 0x000fea0003800000 */
[----:B------:R-:W-:-:S04]  /*1610*/  FFMA R9, R0, 1.84467440737095516160e+19, RZ ;  /* 0x5f80000000097823 */ /* 0x000fc800000000ff */
[----:B0-----:R-:W1:Y:S02]  /*1620*/  MUFU.RCP R0, R9 ;  /* 0x0000000900007308 */ /* 0x001e640000001000 */
[----:B-1----:R-:W-:-:S04]  /*1630*/  FFMA R5, R9, R0, -1 ;  /* 0xbf80000009057423 */ /* 0x002fc80000000000 */
[----:B------:R-:W-:-:S04]  /*1640*/  FADD.FTZ R5, -R5, -RZ ;  /* 0x800000ff05057221 */ /* 0x000fc80000010100 */
[----:B------:R-:W-:-:S04]  /*1650*/  FFMA R0, R0, R5, R0 ;  /* 0x0000000500007223 */ /* 0x000fc80000000000 */
[----:B------:R-:W-:Y:S01]  /*1660*/  FFMA R5, R0, 1.84467440737095516160e+19, RZ ;  /* 0x5f80000000057823 */ /* 0x000fe200000000ff */
[----:B------:R-:W-:Y:S06]  /*1670*/  BRA `(.L_x_15) ;  /* 0x0000000000887947 */ /* 0x000fec0003800000 */
.L_x_14:
[----:B------:R-:W-:-:S05]  /*1680*/  VIADD R9, R5, 0xffffff03 ;  /* 0xffffff0305097836 */ /* 0x000fca0000000000 */
[----:B------:R-:W-:-:S13]  /*1690*/  ISETP.GT.U32.AND P0, PT, R9, 0x1, PT ;  /* 0x000000010900780c */ /* 0x000fda0003f04070 */
[----:B------:R-:W-:Y:S05]  /*16a0*/  @P0 BRA `(.L_x_16) ;  /* 0x0000000000780947 */ /* 0x000fea0003800000 */
[----:B------:R-:W-:Y:S01]  /*16b0*/  LOP3.LUT R10, R0, 0x7fffff, RZ, 0xc0, !PT ;  /* 0x007fffff000a7812 */ /* 0x000fe200078ec0ff */
[----:B------:R-:W-:Y:S01]  /*16c0*/  HFMA2 R16, -RZ, RZ, 0, 1.78813934326171875e-07 ;  /* 0x00000003ff107431 */ /* 0x000fe200000001ff */
[----:B------:R-:W-:Y:S02]  /*16d0*/  IADD3 R5, PT, PT, R5, -0xfc, RZ ;  /* 0xffffff0405057810 */ /* 0x000fe40007ffe0ff */
[----:B------:R-:W-:-:S04]  /*16e0*/  LOP3.LUT R10, R10, 0x3f800000, RZ, 0xfc, !PT ;  /* 0x3f8000000a0a7812 */ /* 0x000fc800078efcff */
[----:B------:R-:W0:Y:S01]  /*16f0*/  MUFU.RCP R13, R10 ;  /* 0x0000000a000d7308 */ /* 0x000e220000001000 */
[----:B------:R-:W-:Y:S01]  /*1700*/  SHF.L.U32 R15, R16, R9, RZ ;  /* 0x00000009100f7219 */ /* 0x000fe200000006ff */
[----:B0-----:R-:W-:-:S04]  /*1710*/  FFMA R12, R10, R13, -1 ;  /* 0xbf8000000a0c7423 */ /* 0x001fc8000000000d */
[----:B------:R-:W-:-:S04]  /*1720*/  FADD.FTZ R12, -R12, -RZ ;  /* 0x800000ff0c0c7221 */ /* 0x000fc80000010100 */
[CCC-:B------:R-:W-:Y:S01]  /*1730*/  FFMA.RM R14, R13.reuse, R12.reuse, R13.reuse ;  /* 0x0000000c0d0e7223 */ /* 0x1c0fe2000000400d */
[----:B------:R-:W-:-:S04]  /*1740*/  FFMA.RP R13, R13, R12, R13 ;  /* 0x0000000c0d0d7223 */ /* 0x000fc8000000800d */
[C---:B------:R-:W-:Y:S02]  /*1750*/  LOP3.LUT R12, R14.reuse, 0x7fffff, RZ, 0xc0, !PT ;  /* 0x007fffff0e0c7812 */ /* 0x040fe400078ec0ff */
[----:B------:R-:W-:Y:S02]  /*1760*/  FSETP.NEU.FTZ.AND P0, PT, R14, R13, PT ;  /* 0x0000000d0e00720b */ /* 0x000fe40003f1d000 */
[----:B------:R-:W-:Y:S02]  /*1770*/  LOP3.LUT R12, R12, 0x800000, RZ, 0xfc, !PT ;  /* 0x008000000c0c7812 */ /* 0x000fe400078efcff */
[----:B------:R-:W-:Y:S02]  /*1780*/  SEL R13, RZ, 0xffffffff, !P0 ;  /* 0xffffffffff0d7807 */ /* 0x000fe40004000000 */
[----:B------:R-:W-:Y:S02]  /*1790*/  LOP3.LUT R10, R15, R12, RZ, 0xc0, !PT ;  /* 0x0000000c0f0a7212 */ /* 0x000fe400078ec0ff */
[----:B------:R-:W-:-:S02]  /*17a0*/  IADD3 R13, PT, PT, -R13, RZ, RZ ;  /* 0x000000ff0d0d7210 */ /* 0x000fc40007ffe1ff */
[-C--:B------:R-:W-:Y:S02]  /*17b0*/  SHF.R.U32.HI R10, RZ, R9.reuse, R10 ;  /* 0x00000009ff0a7219 */ /* 0x080fe4000001160a */
[--C-:B------:R-:W-:Y:S02]  /*17c0*/  LOP3.LUT P1, RZ, R13, R9, R12.reuse, 0xf8, !PT ;  /* 0x000000090dff7212 */ /* 0x100fe4000782f80c */
[C---:B------:R-:W-:Y:S02]  /*17d0*/  LOP3.LUT P0, RZ, R10.reuse, 0x1, RZ, 0xc0, !PT ;  /* 0x000000010aff7812 */ /* 0x040fe4000780c0ff */
[----:B------:R-:W-:Y:S02]  /*17e0*/  LOP3.LUT P2, RZ, R10, 0x2, RZ, 0xc0, !PT ;  /* 0x000000020aff7812 */ /* 0x000fe4000784c0ff */
[----:B------:R-:W-:Y:S02]  /*17f0*/  SHF.R.U32.HI R5, RZ, R5, R12 ;  /* 0x00000005ff057219 */ /* 0x000fe4000001160c */
[----:B------:R-:W-:-:S02]  /*1800*/  PLOP3.LUT P0, PT, P0, P1, P2, 0xe0, 0x0 ;  /* 0x000000000000781c */ /* 0x000fc40000703c20 */
[----:B------:R-:W-:Y:S02]  /*1810*/  LOP3.LUT P1, RZ, R0, 0x7fffff, RZ, 0xc0, !PT ;  /* 0x007fffff00ff7812 */ /* 0x000fe4000782c0ff */
[----:B------:R-:W-:-:S05]  /*1820*/  SEL R9, RZ, 0x1, !P0 ;  /* 0x00000001ff097807 */ /* 0x000fca0004000000 */
[----:B------:R-:W-:-:S05]  /*1830*/  IMAD.MOV R9, RZ, RZ, -R9 ;  /* 0x000000ffff097224 */ /* 0x000fca00078e0a09 */
[----:B------:R-:W-:-:S13]  /*1840*/  ISETP.GE.AND P0, PT, R9, RZ, PT ;  /* 0x000000ff0900720c */ /* 0x000fda0003f06270 */
[----:B------:R-:W-:-:S05]  /*1850*/  @!P0 IADD3 R5, PT, PT, R5, 0x1, RZ ;  /* 0x0000000105058810 */ /* 0x000fca0007ffe0ff */
[----:B------:R-:W-:-:S05]  /*1860*/  @!P1 IMAD.SHL.U32 R5, R5, 0x2, RZ ;  /* 0x0000000205059824 */ /* 0x000fca00078e00ff */
[----:B------:R-:W-:Y:S01]  /*1870*/  LOP3.LUT R5, R5, 0x80000000, R0, 0xf8, !PT ;  /* 0x8000000005057812 */ /* 0x000fe200078ef800 */
[----:B------:R-:W-:Y:S06]  /*1880*/  BRA `(.L_x_15) ;  /* 0x0000000000047947 */ /* 0x000fec0003800000 */
.L_x_16:
[----:B------:R2:W3:Y:S02]  /*1890*/  MUFU.RCP R5, R0 ;  /* 0x0000000000057308 */ /* 0x0004e40000001000 */
.L_x_15:
[----:B------:R-:W-:-:S04]  /*18a0*/  MOV R9, 0x0 ;  /* 0x0000000000097802 */ /* 0x000fc80000000f00 */
[----:B0123--:R-:W-:Y:S05]  /*18b0*/  RET.REL.NODEC R8 `(curves_adjust) ;  /* 0xffffffe408d07950 */ /* 0x00ffea0003c3ffff */
        .weak           $__internal_1_$__cuda_sm3x_div_rn_noftz_f32_slowpath
        .type           $__internal_1_$__cuda_sm3x_div_rn_noftz_f32_slowpath,@function
        .size           $__internal_1_$__cuda_sm3x_div_rn_noftz_f32_slowpath,(.L_x_30 - $__internal_1_$__cuda_sm3x_div_rn_noftz_f32_slowpath)
$__internal_1_$__cuda_sm3x_div_rn_noftz_f32_slowpath:
[----:B------:R-:W-:Y:S01]  /*18c0*/  SHF.R.U32.HI R12, RZ, 0x17, R6 ;  /* 0x00000017ff0c7819 */ /* 0x000fe20000011606 */
[----:B------:R-:W-:Y:S01]  /*18d0*/  BSSY.RECONVERGENT B1, `(.L_x_17) ;  /* 0x0000064000017945 */ /* 0x000fe20003800200 */
[----:B------:R-:W-:Y:S02]  /*18e0*/  SHF.R.U32.HI R0, RZ, 0x17, R3 ;  /* 0x00000017ff007819 */ /* 0x000fe40000011603 */
[----:B------:R-:W-:Y:S02]  /*18f0*/  LOP3.LUT R12, R12, 0xff, RZ, 0xc0, !PT ;  /* 0x000000ff0c0c7812 */ /* 0x000fe400078ec0ff */
[----:B------:R-:W-:Y:S02]  /*1900*/  LOP3.LUT R16, R0, 0xff, RZ, 0xc0, !PT ;  /* 0x000000ff00107812 */ /* 0x000fe400078ec0ff */
[----:B------:R-:W-:Y:S02]  /*1910*/  IADD3 R13, PT, PT, R12, -0x1, RZ ;  /* 0xffffffff0c0d7810 */ /* 0x000fe40007ffe0ff */
[----:B------:R-:W-:Y:S01]  /*1920*/  MOV R14, 0x437f0000 ;  /* 0x437f0000000e7802 */ /* 0x000fe20000000f00 */
[----:B------:R-:W-:Y:S01]  /*1930*/  VIADD R15, R16, 0xffffffff ;  /* 0xffffffff100f7836 */ /* 0x000fe20000000000 */
[----:B------:R-:W-:-:S04]  /*1940*/  ISETP.GT.U32.AND P0, PT, R13, 0xfd, PT ;  /* 0x000000fd0d00780c */ /* 0x000fc80003f04070 */
[----:B------:R-:W-:-:S13]  /*1950*/  ISETP.GT.U32.OR P0, PT, R15, 0xfd, P0 ;  /* 0x000000fd0f00780c */ /* 0x000fda0000704470 */
[----:B------:R-:W-:Y:S01]  /*1960*/  @!P0 MOV R9, RZ ;  /* 0x000000ff00098202 */ /* 0x000fe20000000f00 */
[----:B------:R-:W-:Y:S06]  /*1970*/  @!P0 BRA `(.L_x_18) ;  /* 0x0000000000608947 */ /* 0x000fec0003800000 */
[----:B------:R-:W-:Y:S01]  /*1980*/  IMAD.MOV.U32 R0, RZ, RZ, 0x437f0000 ;  /* 0x437f0000ff007424 */ /* 0x000fe200078e00ff */
[----:B------:R-:W-:-:S04]  /*1990*/  FSETP.GTU.FTZ.AND P0, PT, |R3|, +INF , PT ;  /* 0x7f8000000300780b */ /* 0x000fc80003f1c200 */
[----:B------:R-:W-:-:S04]  /*19a0*/  FSETP.GTU.FTZ.AND P1, PT, |R0|, +INF , PT ;  /* 0x7f8000000000780b */ /* 0x000fc80003f3c200 */
[----:B------:R-:W-:-:S13]  /*19b0*/  PLOP3.LUT P0, PT, P0, P1, PT, 0xf8, 0x8f ;  /* 0x00000000008f781c */ /* 0x000fda0000703f70 */
[----:B------:R-:W-:Y:S05]  /*19c0*/  @P0 BRA `(.L_x_19) ;  /* 0x00000004004c0947 */ /* 0x000fea0003800000 */
[----:B------:R-:W-:-:S13]  /*19d0*/  LOP3.LUT P0, RZ, R14, 0x7fffffff, R3, 0xc8, !PT ;  /* 0x7fffffff0eff7812 */ /* 0x000fda000780c803 */
[----:B------:R-:W-:Y:S05]  /*19e0*/  @!P0 BRA `(.L_x_20) ;  /* 0x00000004003c8947 */ /* 0x000fea0003800000 */
[C---:B------:R-:W-:Y:S02]  /*19f0*/  FSETP.NEU.FTZ.AND P1, PT, |R3|.reuse, +INF , PT ;  /* 0x7f8000000300780b */ /* 0x040fe40003f3d200 */
[----:B------:R-:W-:Y:S02]  /*1a00*/  FSETP.NEU.FTZ.AND P0, PT, |R0|, +INF , PT ;  /* 0x7f8000000000780b */ /* 0x000fe40003f1d200 */
[----:B------:R-:W-:-:S11]  /*1a10*/  FSETP.NEU.FTZ.AND P2, PT, |R3|, +INF , PT ;  /* 0x7f8000000300780b */ /* 0x000fd60003f5d200 */
[----:B------:R-:W-:Y:S05]  /*1a20*/  @!P0 BRA !P1, `(.L_x_20) ;  /* 0x00000004002c8947 */ /* 0x000fea0004800000 */
[----:B------:R-:W-:-:S04]  /*1a30*/  LOP3.LUT P1, RZ, R3, 0x7fffffff, RZ, 0xc0, !PT ;  /* 0x7fffffff03ff7812 */ /* 0x000fc8000782c0ff */
[----:B------:R-:W-:-:S13]  /*1a40*/  PLOP3.LUT P0, PT, P0, P1, PT, 0x2f, 0xf2 ;  /* 0x0000000000f2781c */ /* 0x000fda0000702577 */
[----:B------:R-:W-:Y:S05]  /*1a50*/  @P0 BRA `(.L_x_21) ;  /* 0x0000000400180947 */ /* 0x000fea0003800000 */
[----:B------:R-:W-:-:S04]  /*1a60*/  LOP3.LUT P0, RZ, R14, 0x7fffffff, RZ, 0xc0, !PT ;  /* 0x7fffffff0eff7812 */ /* 0x000fc8000780c0ff */
[----:B------:R-:W-:-:S13]  /*1a70*/  PLOP3.LUT P0, PT, P2, P0, PT, 0x2f, 0xf2 ;  /* 0x0000000000f2781c */ /* 0x000fda0001700577 */
[----:B------:R-:W-:Y:S05]  /*1a80*/  @P0 BRA `(.L_x_22) ;  /* 0x0000000400000947 */ /* 0x000fea0003800000 */
[----:B------:R-:W-:Y:S02]  /*1a90*/  ISETP.GE.AND P0, PT, R15, RZ, PT ;  /* 0x000000ff0f00720c */ /* 0x000fe40003f06270 */
[----:B------:R-:W-:-:S11]  /*1aa0*/  ISETP.GE.AND P1, PT, R13, RZ, PT ;  /* 0x000000ff0d00720c */ /* 0x000fd60003f26270 */
[----:B------:R-:W-:Y:S01]  /*1ab0*/  @P0 MOV R9, RZ ;  /* 0x000000ff00090202 */ /* 0x000fe20000000f00 */
[----:B------:R-:W-:Y:S01]  /*1ac0*/  @!P0 FFMA R3, R3, 1.84467440737095516160e+19, RZ ;  /* 0x5f80000003038823 */ /* 0x000fe200000000ff */
[----:B------:R-:W-:Y:S01]  /*1ad0*/  @!P0 MOV R9, 0xffffffc0 ;  /* 0xffffffc000098802 */ /* 0x000fe20000000f00 */
[----:B------:R-:W-:-:S04]  /*1ae0*/  @!P1 FFMA R14, R0, 1.84467440737095516160e+19, RZ ;  /* 0x5f800000000e9823 */ /* 0x000fc800000000ff */
[----:B------:R-:W-:-:S07]  /*1af0*/  @!P1 VIADD R9, R9, 0x40 ;  /* 0x0000004009099836 */ /* 0x000fce0000000000 */
.L_x_18:
[----:B------:R-:W-:Y:S01]  /*1b00*/  LEA R13, R12, 0xc0800000, 0x17 ;  /* 0xc08000000c0d7811 */ /* 0x000fe200078eb8ff */
[----:B------:R-:W-:Y:S03]  /*1b10*/  BSSY.RECONVERGENT B2, `(.L_x_23) ;  /* 0x0000036000027945 */ /* 0x000fe60003800200 */
[----:B------:R-:W-:Y:S02]  /*1b20*/  IADD3 R14, PT, PT, -R13, R14, RZ ;  /* 0x0000000e0d0e7210 */ /* 0x000fe40007ffe1ff */
[----:B------:R-:W-:Y:S02]  /*1b30*/  IADD3 R13, PT, PT, R16, -0x7f, RZ ;  /* 0xffffff81100d7810 */ /* 0x000fe40007ffe0ff */
[----:B------:R-:W0:Y:S01]  /*1b40*/  MUFU.RCP R15, R14 ;  /* 0x0000000e000f7308 */ /* 0x000e220000001000 */
[----:B------:R-:W-:Y:S01]  /*1b50*/  FADD.FTZ R17, -R14, -RZ ;  /* 0x800000ff0e117221 */ /* 0x000fe20000010100 */
[C---:B------:R-:W-:Y:S01]  /*1b60*/  IADD3 R12, PT, PT, R13.reuse, 0x7f, -R12 ;  /* 0x0000007f0d0c7810 */ /* 0x040fe20007ffe80c */
[----:B------:R-:W-:-:S04]  /*1b70*/  IMAD R0, R13, -0x800000, R3 ;  /* 0xff8000000d007824 */ /* 0x000fc800078e0203 */
[----:B------:R-:W-:Y:S02]  /*1b80*/  IMAD.IADD R12, R12, 0x1, R9 ;  /* 0x000000010c0c7824 */ /* 0x000fe400078e0209 */
[----:B0-----:R-:W-:-:S04]  /*1b90*/  FFMA R16, R15, R17, 1 ;  /* 0x3f8000000f107423 */ /* 0x001fc80000000011 */
[----:B------:R-:W-:-:S04]  /*1ba0*/  FFMA R18, R15, R16, R15 ;  /* 0x000000100f127223 */ /* 0x000fc8000000000f */
[----:B------:R-:W-:-:S04]  /*1bb0*/  FFMA R3, R0, R18, RZ ;  /* 0x0000001200037223 */ /* 0x000fc800000000ff */
[----:B------:R-:W-:-:S04]  /*1bc0*/  FFMA R16, R17, R3, R0 ;  /* 0x0000000311107223 */ /* 0x000fc80000000000 */
[----:B------:R-:W-:-:S04]  /*1bd0*/  FFMA R15, R18, R16, R3 ;  /* 0x00000010120f7223 */ /* 0x000fc80000000003 */
[----:B------:R-:W-:-:S04]  /*1be0*/  FFMA R16, R17, R15, R0 ;  /* 0x0000000f11107223 */ /* 0x000fc80000000000 */
[----:B------:R-:W-:-:S05]  /*1bf0*/  FFMA R0, R18, R16, R15 ;  /* 0x0000001012007223 */ /* 0x000fca000000000f */
[----:B------:R-:W-:-:S04]  /*1c00*/  SHF.R.U32.HI R3, RZ, 0x17, R0 ;  /* 0x00000017ff037819 */ /* 0x000fc80000011600 */
[----:B------:R-:W-:-:S04]  /*1c10*/  LOP3.LUT R3, R3, 0xff, RZ, 0xc0, !PT ;  /* 0x000000ff03037812 */ /* 0x000fc800078ec0ff */
[----:B------:R-:W-:-:S04]  /*1c20*/  IADD3 R13, PT, PT, R3, R12, RZ ;  /* 0x0000000c030d7210 */ /* 0x000fc80007ffe0ff */
[----:B------:R-:W-:-:S04]  /*1c30*/  IADD3 R3, PT, PT, R13, -0x1, RZ ;  /* 0xffffffff0d037810 */ /* 0x000fc80007ffe0ff */
[----:B------:R-:W-:-:S13]  /*1c40*/  ISETP.GE.U32.AND P0, PT, R3, 0xfe, PT ;  /* 0x000000fe0300780c */ /* 0x000fda0003f06070 */
[----:B------:R-:W-:Y:S05]  /*1c50*/  @!P0 BRA `(.L_x_24) ;  /* 0x0000000000808947 */ /* 0x000fea0003800000 */
[----:B------:R-:W-:-:S13]  /*1c60*/  ISETP.GT.AND P0, PT, R13, 0xfe, PT ;  /* 0x000000fe0d00780c */ /* 0x000fda0003f04270 */
[----:B------:R-:W-:Y:S05]  /*1c70*/  @P0 BRA `(.L_x_25) ;  /* 0x00000000006c0947 */ /* 0x000fea0003800000 */
[----:B------:R-:W-:-:S13]  /*1c80*/  ISETP.GE.AND P0, PT, R13, 0x1, PT ;  /* 0x000000010d00780c */ /* 0x000fda0003f06270 */
[----:B------:R-:W-:Y:S05]  /*1c90*/  @P0 BRA `(.L_x_26) ;  /* 0x0000000000740947 */ /* 0x000fea0003800000 */
[----:B------:R-:W-:Y:S02]  /*1ca0*/  ISETP.GE.AND P0, PT, R13, -0x18, PT ;  /* 0xffffffe80d00780c */ /* 0x000fe40003f06270 */
[----:B------:R-:W-:-:S11]  /*1cb0*/  LOP3.LUT R0, R0, 0x80000000, RZ, 0xc0, !PT ;  /* 0x8000000000007812 */ /* 0x000fd600078ec0ff */
[----:B------:R-:W-:Y:S05]  /*1cc0*/  @!P0 BRA `(.L_x_26) ;  /* 0x0000000000688947 */ /* 0x000fea0003800000 */
[CCC-:B------:R-:W-:Y:S01]  /*1cd0*/  FFMA.RZ R3, R18.reuse, R16.reuse, R15.reuse ;  /* 0x0000001012037223 */ /* 0x1c0fe2000000c00f */
[C---:B------:R-:W-:Y:S02]  /*1ce0*/  VIADD R14, R13.reuse, 0x20 ;  /* 0x000000200d0e7836 */ /* 0x040fe40000000000 */
[CCC-:B------:R-:W-:Y:S01]  /*1cf0*/  FFMA.RM R12, R18.reuse, R16.reuse, R15.reuse ;  /* 0x00000010120c7223 */ /* 0x1c0fe2000000400f */
[----:B------:R-:W-:Y:S02]  /*1d00*/  ISETP.NE.AND P2, PT, R13, RZ, PT ;  /* 0x000000ff0d00720c */ /* 0x000fe40003f45270 */
[----:B------:R-:W-:Y:S01]  /*1d10*/  LOP3.LUT R9, R3, 0x7fffff, RZ, 0xc0, !PT ;  /* 0x007fffff03097812 */ /* 0x000fe200078ec0ff */
[----:B------:R-:W-:Y:S01]  /*1d20*/  FFMA.RP R3, R18, R16, R15 ;  /* 0x0000001012037223 */ /* 0x000fe2000000800f */
[----:B------:R-:W-:Y:S02]  /*1d30*/  ISETP.NE.AND P1, PT, R13, RZ, PT ;  /* 0x000000ff0d00720c */ /* 0x000fe40003f25270 */
[----:B------:R-:W-:-:S02]  /*1d40*/  LOP3.LUT R9, R9, 0x800000, RZ, 0xfc, !PT ;  /* 0x0080000009097812 */ /* 0x000fc400078efcff */
[----:B------:R-:W-:Y:S02]  /*1d50*/  IADD3 R13, PT, PT, -R13, RZ, RZ ;  /* 0x000000ff0d0d7210 */ /* 0x000fe40007ffe1ff */
[----:B------:R-:W-:Y:S02]  /*1d60*/  SHF.L.U32 R14, R9, R14, RZ ;  /* 0x0000000e090e7219 */ /* 0x000fe400000006ff */
[----:B------:R-:W-:Y:S02]  /*1d70*/  FSETP.NEU.FTZ.AND P0, PT, R3, R12, PT ;  /* 0x0000000c0300720b */ /* 0x000fe40003f1d000 */
[----:B------:R-:W-:Y:S02]  /*1d80*/  SEL R12, R13, RZ, P2 ;  /* 0x000000ff0d0c7207 */ /* 0x000fe40001000000 */
[----:B------:R-:W-:Y:S02]  /*1d90*/  ISETP.NE.AND P1, PT, R14, RZ, P1 ;  /* 0x000000ff0e00720c */ /* 0x000fe40000f25270 */
[----:B------:R-:W-:-:S02]  /*1da0*/  SHF.R.U32.HI R12, RZ, R12, R9 ;  /* 0x0000000cff0c7219 */ /* 0x000fc40000011609 */
[----:B------:R-:W-:Y:S02]  /*1db0*/  PLOP3.LUT P0, PT, P0, P1, PT, 0xf8, 0x8f ;  /* 0x00000000008f781c */ /* 0x000fe40000703f70 */
[----:B------:R-:W-:Y:S02]  /*1dc0*/  SHF.R.U32.HI R14, RZ, 0x1, R12 ;  /* 0x00000001ff0e7819 */ /* 0x000fe4000001160c */
[----:B------:R-:W-:-:S04]  /*1dd0*/  SEL R3, RZ, 0x1, !P0 ;  /* 0x00000001ff037807 */ /* 0x000fc80004000000 */
[----:B------:R-:W-:-:S04]  /*1de0*/  LOP3.LUT R3, R3, 0x1, R14, 0xf8, !PT ;  /* 0x0000000103037812 */ /* 0x000fc800078ef80e */
[----:B------:R-:W-:-:S04]  /*1df0*/  LOP3.LUT R3, R3, R12, RZ, 0xc0, !PT ;  /* 0x0000000c03037212 */ /* 0x000fc800078ec0ff */
[----:B------:R-:W-:-:S04]  /*1e00*/  IADD3 R3, PT, PT, R14, R3, RZ ;  /* 0x000000030e037210 */ /* 0x000fc80007ffe0ff */
[----:B------:R-:W-:Y:S01]  /*1e10*/  LOP3.LUT R0, R3, R0, RZ, 0xfc, !PT ;  /* 0x0000000003007212 */ /* 0x000fe200078efcff */
[----:B------:R-:W-:Y:S06]  /*1e20*/  BRA `(.L_x_26) ;  /* 0x0000000000107947 */ /* 0x000fec0003800000 */
.L_x_25:
[----:B------:R-:W-:-:S04]  /*1e30*/  LOP3.LUT R0, R0, 0x80000000, RZ, 0xc0, !PT ;  /* 0x8000000000007812 */ /* 0x000fc800078ec0ff */
[----:B------:R-:W-:Y:S01]  /*1e40*/  LOP3.LUT R0, R0, 0x7f800000, RZ, 0xfc, !PT ;  /* 0x7f80000000007812 */ /* 0x000fe200078efcff */
[----:B------:R-:W-:Y:S06]  /*1e50*/  BRA `(.L_x_26) ;  /* 0x0000000000047947 */ /* 0x000fec0003800000 */
.L_x_24:
[----:B------:R-:W-:-:S07]  /*1e60*/  IMAD R0, R12, 0x800000, R0 ;  /* 0x008000000c007824 */ /* 0x000fce00078e0200 */
.L_x_26:
[----:B------:R-:W-:Y:S05]  /*1e70*/  BSYNC.RECONVERGENT B2 ;  /* 0x0000000000027941 */ /* 0x000fea0003800200 */
.L_x_23:
[----:B------:R-:W-:Y:S05]  /*1e80*/  BRA `(.L_x_27) ;  /* 0x0000000000207947 */ /* 0x000fea0003800000 */
.L_x_22:
[----:B------:R-:W-:-:S04]  /*1e90*/  LOP3.LUT R0, R14, 0x80000000, R3, 0x48, !PT ;  /* 0x800000000e007812 */ /* 0x000fc800078e4803 */
[----:B------:R-:W-:Y:S01]  /*1ea0*/  LOP3.LUT R0, R0, 0x7f800000, RZ, 0xfc, !PT ;  /* 0x7f80000000007812 */ /* 0x000fe200078efcff */
[----:B------:R-:W-:Y:S06]  /*1eb0*/  BRA `(.L_x_27) ;  /* 0x0000000000147947 */ /* 0x000fec0003800000 */
.L_x_21:
[----:B------:R-:W-:Y:S01]  /*1ec0*/  LOP3.LUT R0, R14, 0x80000000, R3, 0x48, !PT ;  /* 0x800000000e007812 */ /* 0x000fe200078e4803 */
[----:B------:R-:W-:Y:S06]  /*1ed0*/  BRA `(.L_x_27) ;  /* 0x00000000000c7947 */ /* 0x000fec0003800000 */
.L_x_20:
[----:B------:R-:W0:Y:S01]  /*1ee0*/  MUFU.RSQ R0, -QNAN ;  /* 0xffc0000000007908 */ /* 0x000e220000001400 */
[----:B------:R-:W-:Y:S05]  /*1ef0*/  BRA `(.L_x_27) ;  /* 0x0000000000047947 */ /* 0x000fea0003800000 */
.L_x_19:
[----:B------:R-:W-:-:S07]  /*1f00*/  FADD.FTZ R0, R3, R0 ;  /* 0x0000000003007221 */ /* 0x000fce0000010000 */
.L_x_27:
[----:B------:R-:W-:Y:S05]  /*1f10*/  BSYNC.RECONVERGENT B1 ;  /* 0x0000000000017941 */ /* 0x000fea0003800200 */
.L_x_17:
[----:B------:R-:W-:Y:S01]  /*1f20*/  HFMA2 R13, -RZ, RZ, 0, 0 ;  /* 0x00000000ff0d7431 */ /* 0x000fe200000001ff */
[----:B------:R-:W-:-:S04]  /*1f30*/  MOV R12, R10 ;  /* 0x0000000a000c7202 */ /* 0x000fc80000000f00 */
[----:B0-----:R-:W-:Y:S05]  /*1f40*/  RET.REL.NODEC R12 `(curves_adjust) ;  /* 0xffffffe00c2c7950 */ /* 0x001fea0003c3ffff */
.L_x_28:
[----:B------:R-:W-:-:S00]  /*1f50*/  BRA `(.L_x_28) ;  /* 0xfffffffc00fc7947 */ /* 0x000fc0000383ffff */
[----:B------:R-:W-:-:S00]  /*1f60*/  NOP ;  /* 0x0000000000007918 */ /* 0x000fc00000000000 */
        /* <DEDUP_REMOVED lines=9> */
.L_x_30:


//--------------------- .nv.shared.reserved.0     --------------------------
	.section	.nv.shared.reserved.0,"aw",@nobits
	.weak		__nv_reservedSMEM_offset_0_alias
	.size		__nv_reservedSMEM_offset_0_alias, 0, 64
	.other		__nv_reservedSMEM_offset_0_alias,@"STO_CUDA_RESERVED_SHARED STV_DEFAULT"
__nv_reservedSMEM_offset_0_alias:
	.zero		0
	.zero		64


//--------------------- .nv.constant0.curves_adjust --------------------------
	.section	.nv.constant0.curves_adjust,"a",@progbits
	.sectionflags	@""
	.align	4
.nv.constant0.curves_adjust:
	.zero		936


//--------------------- SYMBOLS --------------------------

	.type		.nv.reservedSmem.offset0,@object
	.size		.nv.reservedSmem.offset0,0x4
